	.target	sm_90a

	.elftype	@"ET_EXEC"


//--------------------- .note.nv.tkinfo           --------------------------
	.section	.note.nv.tkinfo,"",@"SHT_NOTE"
	.sectionflags	@"SHF_NOTE_NV_TKINFO"
	.tkinfo
        /*0018*/ 	.word	0x00000002
        /*0030*/ 	.string	""
        /*0030*/ 	.string	"ptxas"
        /*0030*/ 	.string	"Cuda compilation tools, release 13.0, V13.0.88"
        /*0030*/ 	.string	"Build cuda_13.0.r13.0/compiler.36424714_0"
        /*0030*/ 	.string	"-arch sm_90a -m 64 "



//--------------------- .note.nv.cuinfo           --------------------------
	.section	.note.nv.cuinfo,"",@"SHT_NOTE"
	.sectionflags	@"SHF_NOTE_NV_CUINFO"
        /*0018*/ 	.short	0x0002
        /*001a*/ 	.short	0x005a
        /*001c*/ 	.short	0x0082
	.zero		2


//--------------------- .nv.info                  --------------------------
	.section	.nv.info,"",@"SHT_CUDA_INFO"
	.align	4


	//----- nvinfo : EIATTR_REGCOUNT
	.align		4
        /*0000*/ 	.byte	0x04, 0x2f
        /*0002*/ 	.short	(.L_12 - .L_11)
	.align		4
.L_11:
        /*0004*/ 	.word	index@(_ZN7cutlass13device_kernelINS_4gemm6kernel13GemmUniversalIN4cute5tupleIJiiiiEEENS1_10collective13CollectiveMmaINS1_40MainloopSm90TmaGmmaWarpSpecializedSparseILi3ENS5_IJNS4_1CILi1EEESB_SB_EEENS1_32KernelTmaWarpSpecializedPingpongEEENS5_IJNSA_ILi64EEENSA_ILi256EEENSA_ILi128EEEEEENS_10bfloat16_tENS5_IJNS4_6LayoutINS5_IJiNS5_IJNSA_ILi2EEEiEEEiEEENS5_IJlNS5_IJSB_SL_EEElEEEEENSK_INS5_IJNS5_IJNS5_IJNSA_ILi8EEESL_NSA_ILi4EEEEEEiEEENS5_IJNS5_IJNSA_ILi16EEESL_SS_EEEiEEEiEEENS5_IJNS5_IJNS5_IJSH_SV_NSA_ILi2048EEEEEENSA_ILi8192EEEEEENS5_IJNS5_IJSB_NSA_ILi1024EEENSA_ILi32EEEEEElEEElEEEEEEEESJ_NS5_IJlSB_lEEENS4_8TiledMMAINS4_8MMA_AtomIJNS4_4SM904GMMA6SPARSE29GMMA_64x256x32_F32BF16BF16_SSILNS1E_5MajorE0ELS1H_0ELNS1E_7ScaleInE1ELS1I_1ELNS1E_9SparseSelE0EEEEEENSK_ISC_NS5_IJNSA_ILi0EEES1M_S1M_EEEEENS5_IJNS4_10UnderscoreES1P_S1P_EEEEENS4_13SM90_TMA_LOADENS4_14ComposedLayoutINS4_7SwizzleILi3ELi4ELi3EEENS4_25smem_sparse_ptr_flag_bitsILi2ELi16EEENSK_INS5_IJNS5_IJSB_SR_EEENS5_IJSL_SF_EEEEEENS5_IJNS5_IJS1M_SH_EEESO_EEEEEEEvNS4_8identityES1S_NS1T_IS1V_NS4_18smem_ptr_flag_bitsILi16EEENSK_INS5_IJSR_SF_EEENS5_IJSF_SB_EEEEEEEvS25_EENS_8epilogue10collective6detail29Sm90TmaWarpSpecializedAdapterINS2E_15DefaultEpilogueIfNS5_IJSB_llEEES2I_NS2D_6thread17LinearCombinationIfLi1EffLNS2J_9ScaleType4KindE0ELNS_15FloatRoundStyleE2EfEENS1_15EpilogueDefaultEEEEEvvEEEEvNT_6ParamsE)
        /*0008*/ 	.word	0x000000a8


	//----- nvinfo : EIATTR_FRAME_SIZE
	.align		4
.L_12:
        /*000c*/ 	.byte	0x04, 0x11
        /*000e*/ 	.short	(.L_14 - .L_13)
	.align		4
.L_13:
        /*0010*/ 	.word	index@(_ZN7cutlass13device_kernelINS_4gemm6kernel13GemmUniversalIN4cute5tupleIJiiiiEEENS1_10collective13CollectiveMmaINS1_40MainloopSm90TmaGmmaWarpSpecializedSparseILi3ENS5_IJNS4_1CILi1EEESB_SB_EEENS1_32KernelTmaWarpSpecializedPingpongEEENS5_IJNSA_ILi64EEENSA_ILi256EEENSA_ILi128EEEEEENS_10bfloat16_tENS5_IJNS4_6LayoutINS5_IJiNS5_IJNSA_ILi2EEEiEEEiEEENS5_IJlNS5_IJSB_SL_EEElEEEEENSK_INS5_IJNS5_IJNS5_IJNSA_ILi8EEESL_NSA_ILi4EEEEEEiEEENS5_IJNS5_IJNSA_ILi16EEESL_SS_EEEiEEEiEEENS5_IJNS5_IJNS5_IJSH_SV_NSA_ILi2048EEEEEENSA_ILi8192EEEEEENS5_IJNS5_IJSB_NSA_ILi1024EEENSA_ILi32EEEEEElEEElEEEEEEEESJ_NS5_IJlSB_lEEENS4_8TiledMMAINS4_8MMA_AtomIJNS4_4SM904GMMA6SPARSE29GMMA_64x256x32_F32BF16BF16_SSILNS1E_5MajorE0ELS1H_0ELNS1E_7ScaleInE1ELS1I_1ELNS1E_9SparseSelE0EEEEEENSK_ISC_NS5_IJNSA_ILi0EEES1M_S1M_EEEEENS5_IJNS4_10UnderscoreES1P_S1P_EEEEENS4_13SM90_TMA_LOADENS4_14ComposedLayoutINS4_7SwizzleILi3ELi4ELi3EEENS4_25smem_sparse_ptr_flag_bitsILi2ELi16EEENSK_INS5_IJNS5_IJSB_SR_EEENS5_IJSL_SF_EEEEEENS5_IJNS5_IJS1M_SH_EEESO_EEEEEEEvNS4_8identityES1S_NS1T_IS1V_NS4_18smem_ptr_flag_bitsILi16EEENSK_INS5_IJSR_SF_EEENS5_IJSF_SB_EEEEEEEvS25_EENS_8epilogue10collective6detail29Sm90TmaWarpSpecializedAdapterINS2E_15DefaultEpilogueIfNS5_IJSB_llEEES2I_NS2D_6thread17LinearCombinationIfLi1EffLNS2J_9ScaleType4KindE0ELNS_15FloatRoundStyleE2EfEENS1_15EpilogueDefaultEEEEEvvEEEEvNT_6ParamsE)
        /*0014*/ 	.word	0x00000000


	//----- nvinfo : EIATTR_MIN_STACK_SIZE
	.align		4
.L_14:
        /*0018*/ 	.byte	0x04, 0x12
        /*001a*/ 	.short	(.L_16 - .L_15)
	.align		4
.L_15:
        /*001c*/ 	.word	index@(_ZN7cutlass13device_kernelINS_4gemm6kernel13GemmUniversalIN4cute5tupleIJiiiiEEENS1_10collective13CollectiveMmaINS1_40MainloopSm90TmaGmmaWarpSpecializedSparseILi3ENS5_IJNS4_1CILi1EEESB_SB_EEENS1_32KernelTmaWarpSpecializedPingpongEEENS5_IJNSA_ILi64EEENSA_ILi256EEENSA_ILi128EEEEEENS_10bfloat16_tENS5_IJNS4_6LayoutINS5_IJiNS5_IJNSA_ILi2EEEiEEEiEEENS5_IJlNS5_IJSB_SL_EEElEEEEENSK_INS5_IJNS5_IJNS5_IJNSA_ILi8EEESL_NSA_ILi4EEEEEEiEEENS5_IJNS5_IJNSA_ILi16EEESL_SS_EEEiEEEiEEENS5_IJNS5_IJNS5_IJSH_SV_NSA_ILi2048EEEEEENSA_ILi8192EEEEEENS5_IJNS5_IJSB_NSA_ILi1024EEENSA_ILi32EEEEEElEEElEEEEEEEESJ_NS5_IJlSB_lEEENS4_8TiledMMAINS4_8MMA_AtomIJNS4_4SM904GMMA6SPARSE29GMMA_64x256x32_F32BF16BF16_SSILNS1E_5MajorE0ELS1H_0ELNS1E_7ScaleInE1ELS1I_1ELNS1E_9SparseSelE0EEEEEENSK_ISC_NS5_IJNSA_ILi0EEES1M_S1M_EEEEENS5_IJNS4_10UnderscoreES1P_S1P_EEEEENS4_13SM90_TMA_LOADENS4_14ComposedLayoutINS4_7SwizzleILi3ELi4ELi3EEENS4_25smem_sparse_ptr_flag_bitsILi2ELi16EEENSK_INS5_IJNS5_IJSB_SR_EEENS5_IJSL_SF_EEEEEENS5_IJNS5_IJS1M_SH_EEESO_EEEEEEEvNS4_8identityES1S_NS1T_IS1V_NS4_18smem_ptr_flag_bitsILi16EEENSK_INS5_IJSR_SF_EEENS5_IJSF_SB_EEEEEEEvS25_EENS_8epilogue10collective6detail29Sm90TmaWarpSpecializedAdapterINS2E_15DefaultEpilogueIfNS5_IJSB_llEEES2I_NS2D_6thread17LinearCombinationIfLi1EffLNS2J_9ScaleType4KindE0ELNS_15FloatRoundStyleE2EfEENS1_15EpilogueDefaultEEEEEvvEEEEvNT_6ParamsE)
        /*0020*/ 	.word	0x00000000
.L_16:


//--------------------- .nv.compat                --------------------------
	.section	.nv.compat,"",@"SHT_CUDA_COMPAT_INFO"
	.align	4
        /*0000*/ 	.byte	0x02, 0x09, 0x01, 0x00, 0x02, 0x02, 0x04, 0x00, 0x02, 0x05, 0x05, 0x00, 0x03, 0x07, 0x01, 0x01
        /*0010*/ 	.byte	0x02, 0x03, 0x01, 0x00, 0x02, 0x06, 0x01, 0x00, 0x04, 0x0b, 0x08, 0x00, 0x00, 0x00, 0x00, 0x00
        /*0020*/ 	.byte	0x00, 0x00, 0x00, 0x00


//--------------------- .nv.info._ZN7cutlass13device_kernelINS_4gemm6kernel13GemmUniversalIN4cute5tupleIJiiiiEEENS1_10collective13CollectiveMmaINS1_40MainloopSm90TmaGmmaWarpSpecializedSparseILi3ENS5_IJNS4_1CILi1EEESB_SB_EEENS1_32KernelTmaWarpSpecializedPingpongEEENS5_IJNSA_ILi64EEENSA_ILi256EEENSA_ILi128EEEEEENS_10bfloat16_tENS5_IJNS4_6LayoutINS5_IJiNS5_IJNSA_ILi2EEEiEEEiEEENS5_IJlNS5_IJSB_SL_EEElEEEEENSK_INS5_IJNS5_IJNS5_IJNSA_ILi8EEESL_NSA_ILi4EEEEEEiEEENS5_IJNS5_IJNSA_ILi16EEESL_SS_EEEiEEEiEEENS5_IJNS5_IJNS5_IJSH_SV_NSA_ILi2048EEEEEENSA_ILi8192EEEEEENS5_IJNS5_IJSB_NSA_ILi1024EEENSA_ILi32EEEEEElEEElEEEEEEEESJ_NS5_IJlSB_lEEENS4_8TiledMMAINS4_8MMA_AtomIJNS4_4SM904GMMA6SPARSE29GMMA_64x256x32_F32BF16BF16_SSILNS1E_5MajorE0ELS1H_0ELNS1E_7ScaleInE1ELS1I_1ELNS1E_9SparseSelE0EEEEEENSK_ISC_NS5_IJNSA_ILi0EEES1M_S1M_EEEEENS5_IJNS4_10UnderscoreES1P_S1P_EEEEENS4_13SM90_TMA_LOADENS4_14ComposedLayoutINS4_7SwizzleILi3ELi4ELi3EEENS4_25smem_sparse_ptr_flag_bitsILi2ELi16EEENSK_INS5_IJNS5_IJSB_SR_EEENS5_IJSL_SF_EEEEEENS5_IJNS5_IJS1M_SH_EEESO_EEEEEEEvNS4_8identityES1S_NS1T_IS1V_NS4_18smem_ptr_flag_bitsILi16EEENSK_INS5_IJSR_SF_EEENS5_IJSF_SB_EEEEEEEvS25_EENS_8epilogue10collective6detail29Sm90TmaWarpSpecializedAdapterINS2E_15DefaultEpilogueIfNS5_IJSB_llEEES2I_NS2D_6thread17LinearCombinationIfLi1EffLNS2J_9ScaleType4KindE0ELNS_15FloatRoundStyleE2EfEENS1_15EpilogueDefaultEEEEEvvEEEEvNT_6ParamsE --------------------------
	.section	.nv.info._ZN7cutlass13device_kernelINS_4gemm6kernel13GemmUniversalIN4cute5tupleIJiiiiEEENS1_10collective13CollectiveMmaINS1_40MainloopSm90TmaGmmaWarpSpecializedSparseILi3ENS5_IJNS4_1CILi1EEESB_SB_EEENS1_32KernelTmaWarpSpecializedPingpongEEENS5_IJNSA_ILi64EEENSA_ILi256EEENSA_ILi128EEEEEENS_10bfloat16_tENS5_IJNS4_6LayoutINS5_IJiNS5_IJNSA_ILi2EEEiEEEiEEENS5_IJlNS5_IJSB_SL_EEElEEEEENSK_INS5_IJNS5_IJNS5_IJNSA_ILi8EEESL_NSA_ILi4EEEEEEiEEENS5_IJNS5_IJNSA_ILi16EEESL_SS_EEEiEEEiEEENS5_IJNS5_IJNS5_IJSH_SV_NSA_ILi2048EEEEEENSA_ILi8192EEEEEENS5_IJNS5_IJSB_NSA_ILi1024EEENSA_ILi32EEEEEElEEElEEEEEEEESJ_NS5_IJlSB_lEEENS4_8TiledMMAINS4_8MMA_AtomIJNS4_4SM904GMMA6SPARSE29GMMA_64x256x32_F32BF16BF16_SSILNS1E_5MajorE0ELS1H_0ELNS1E_7ScaleInE1ELS1I_1ELNS1E_9SparseSelE0EEEEEENSK_ISC_NS5_IJNSA_ILi0EEES1M_S1M_EEEEENS5_IJNS4_10UnderscoreES1P_S1P_EEEEENS4_13SM90_TMA_LOADENS4_14ComposedLayoutINS4_7SwizzleILi3ELi4ELi3EEENS4_25smem_sparse_ptr_flag_bitsILi2ELi16EEENSK_INS5_IJNS5_IJSB_SR_EEENS5_IJSL_SF_EEEEEENS5_IJNS5_IJS1M_SH_EEESO_EEEEEEEvNS4_8identityES1S_NS1T_IS1V_NS4_18smem_ptr_flag_bitsILi16EEENSK_INS5_IJSR_SF_EEENS5_IJSF_SB_EEEEEEEvS25_EENS_8epilogue10collective6detail29Sm90TmaWarpSpecializedAdapterINS2E_15DefaultEpilogueIfNS5_IJSB_llEEES2I_NS2D_6thread17LinearCombinationIfLi1EffLNS2J_9ScaleType4KindE0ELNS_15FloatRoundStyleE2EfEENS1_15EpilogueDefaultEEEEEvvEEEEvNT_6ParamsE,"",@"SHT_CUDA_INFO"
	.sectionflags	@""
	.align	4


	//----- nvinfo : EIATTR_CUDA_API_VERSION
	.align		4
        /*0000*/ 	.byte	0x04, 0x37
        /*0002*/ 	.short	(.L_18 - .L_17)
.L_17:
        /*0004*/ 	.word	0x00000082


	//----- nvinfo : EIATTR_KPARAM_INFO
	.align		4
.L_18:
        /*0008*/ 	.byte	0x04, 0x17
        /*000a*/ 	.short	(.L_20 - .L_19)
.L_19:
        /*000c*/ 	.word	0x00000000
        /*0010*/ 	.short	0x0000
        /*0012*/ 	.short	0x0070
        /*0014*/ 	.byte	0x00, 0xf0, 0x01, 0x14


	//----- nvinfo : EIATTR_SPARSE_MMA_MASK
	.align		4
.L_20:
        /*0018*/ 	.byte	0x03, 0x50
        /*001a*/ 	.short	0x0002


	//----- nvinfo : EIATTR_MAXREG_COUNT
	.align		4
        /*001c*/ 	.byte	0x03, 0x1b
        /*001e*/ 	.short	0x00a8


	//----- nvinfo : EIATTR_NUM_BARRIERS
	.align		4
        /*0020*/ 	.byte	0x02, 0x4c
        /*0022*/ 	.byte	0x01
	.zero		1


	//----- nvinfo : EIATTR_MERCURY_ISA_VERSION
	.align		4
        /*0024*/ 	.byte	0x03, 0x5f
        /*0026*/ 	.short	0x0101


	//----- nvinfo : EIATTR_INT_WARP_WIDE_INSTR_OFFSETS
	.align		4
        /*0028*/ 	.byte	0x04, 0x31
        /*002a*/ 	.short	(.L_22 - .L_21)


	//   ....[0]....
.L_21:
        /*002c*/ 	.word	0x00000430


	//   ....[1]....
        /*0030*/ 	.word	0x00000450


	//   ....[2]....
        /*0034*/ 	.word	0x000004d0


	//   ....[3]....
        /*0038*/ 	.word	0x000004e0


	//   ....[4]....
        /*003c*/ 	.word	0x000004f0


	//   ....[5]....
        /*0040*/ 	.word	0x00000510


	//   ....[6]....
        /*0044*/ 	.word	0x00000560


	//   ....[7]....
        /*0048*/ 	.word	0x00000580


	//----- nvinfo : EIATTR_COOP_GROUP_MASK_REGIDS
	.align		4
.L_22:
        /*004c*/ 	.byte	0x04, 0x29
        /*004e*/ 	.short	(.L_24 - .L_23)


	//   ....[0]....
.L_23:
        /*0050*/ 	.word	0xffffffff


	//   ....[1]....
        /*0054*/ 	.word	0xffffffff


	//   ....[2]....
        /*0058*/ 	.word	0xffffffff


	//   ....[3]....
        /*005c*/ 	.word	0xffffffff


	//   ....[4]....
        /*0060*/ 	.word	0xffffffff


	//   ....[5]....
        /*0064*/ 	.word	0xffffffff


	//----- nvinfo : EIATTR_COOP_GROUP_INSTR_OFFSETS
	.align		4
.L_24:
        /*0068*/ 	.byte	0x04, 0x28
        /*006a*/ 	.short	(.L_26 - .L_25)


	//   ....[0]....
.L_25:
        /*006c*/ 	.word	0x00000060


	//   ....[1]....
        /*0070*/ 	.word	0x00000070


	//   ....[2]....
        /*0074*/ 	.word	0x00000160


	//   ....[3]....
        /*0078*/ 	.word	0x000002d0


	//   ....[4]....
        /*007c*/ 	.word	0x00000310


	//   ....[5]....
        /*0080*/ 	.word	0x00000350


	//----- nvinfo : EIATTR_REG_RECONFIG
	.align		4
.L_26:
        /*0084*/ 	.byte	0x01, 0x54
	.zero		2


	//----- nvinfo : EIATTR_MBARRIER_INSTR_OFFSETS
	.align		4
        /*0088*/ 	.byte	0x04, 0x39
        /*008a*/ 	.short	(.L_28 - .L_27)


	//   ....[0]....
.L_27:
        /*008c*/ 	.word	0x00000260
        /*0090*/ 	.word	0x000000ff
        /*0094*/ 	.word	0x00000000
        /*0098*/ 	.short	0x0100
        /*009a*/ 	.byte	0x08
	.zero		1


	//   ....[1]....
        /*009c*/ 	.word	0x00000270
        /*00a0*/ 	.word	0x000000ff
        /*00a4*/ 	.word	0x00000018
        /*00a8*/ 	.short	0x0100
        /*00aa*/ 	.byte	0x08
	.zero		1


	//   ....[2]....
        /*00ac*/ 	.word	0x00000280
        /*00b0*/ 	.word	0x000000ff
        /*00b4*/ 	.word	0x00000008
        /*00b8*/ 	.short	0x0100
        /*00ba*/ 	.byte	0x08
	.zero		1


	//   ....[3]....
        /*00bc*/ 	.word	0x00000290
        /*00c0*/ 	.word	0x000000ff
        /*00c4*/ 	.word	0x00000020
        /*00c8*/ 	.short	0x0100
        /*00ca*/ 	.byte	0x08
	.zero		1


	//   ....[4]....
        /*00cc*/ 	.word	0x000002a0
        /*00d0*/ 	.word	0x000000ff
        /*00d4*/ 	.word	0x00000010
        /*00d8*/ 	.short	0x0100
        /*00da*/ 	.byte	0x08
	.zero		1


	//   ....[5]....
        /*00dc*/ 	.word	0x000002b0
        /*00e0*/ 	.word	0x000000ff
        /*00e4*/ 	.word	0x00000028
        /*00e8*/ 	.short	0x0100
        /*00ea*/ 	.byte	0x08
	.zero		1


	//   ....[6]....
        /*00ec*/ 	.word	0x000005c0
        /*00f0*/ 	.word	0x000000ff
        /*00f4*/ 	.word	0x00000060
        /*00f8*/ 	.short	0x0100
        /*00fa*/ 	.byte	0x08
	.zero		1


	//   ....[7]....
        /*00fc*/ 	.word	0x00000630
        /*0100*/ 	.word	0x000000ff
        /*0104*/ 	.word	0x00000068
        /*0108*/ 	.short	0x0100
        /*010a*/ 	.byte	0x08
	.zero		1


	//   ....[8]....
        /*010c*/ 	.word	0x00000650
        /*0110*/ 	.word	0x000000ff
        /*0114*/ 	.word	0x00000040
        /*0118*/ 	.short	0x0100
        /*011a*/ 	.byte	0x09
	.zero		1


	//   ....[9]....
        /*011c*/ 	.word	0x00000660
        /*0120*/ 	.word	0x000000ff
        /*0124*/ 	.word	0x00000048
        /*0128*/ 	.short	0x0100
        /*012a*/ 	.byte	0x09
	.zero		1


	//   ....[10]....
        /*012c*/ 	.word	0x00000670
        /*0130*/ 	.word	0x000000ff
        /*0134*/ 	.word	0x00000050
        /*0138*/ 	.short	0x0100
        /*013a*/ 	.byte	0x09
	.zero		1


	//   ....[11]....
        /*013c*/ 	.word	0x00000680
        /*0140*/ 	.word	0x000000ff
        /*0144*/ 	.word	0x00000058
        /*0148*/ 	.short	0x0100
        /*014a*/ 	.byte	0x09
	.zero		1


	//   ....[12]....
        /*014c*/ 	.word	0x00001480
        /*0150*/ 	.word	0x000000ff
        /*0154*/ 	.word	0xfffffff8
        /*0158*/ 	.short	0x010a
        /*015a*/ 	.byte	0x0c
	.zero		1


	//   ....[13]....
        /*015c*/ 	.word	0x00001950
        /*0160*/ 	.word	0x000000ff
        /*0164*/ 	.word	0x00000000
        /*0168*/ 	.short	0x010a
        /*016a*/ 	.byte	0x08
	.zero		1


	//   ....[14]....
        /*016c*/ 	.word	0x000019b0
        /*0170*/ 	.word	0x000000ff
        /*0174*/ 	.word	0x00000000
        /*0178*/ 	.short	0x010a
        /*017a*/ 	.byte	0x08
	.zero		1


	//   ....[15]....
        /*017c*/ 	.word	0x00001c70
        /*0180*/ 	.word	0x000000ff
        /*0184*/ 	.word	0x00000000
        /*0188*/ 	.short	0x0101
        /*018a*/ 	.byte	0x08
	.zero		1


	//   ....[16]....
        /*018c*/ 	.word	0x00001df0
        /*0190*/ 	.word	0x00000013
        /*0194*/ 	.word	0x00000000
        /*0198*/ 	.short	0x0101
        /*019a*/ 	.byte	0x15
	.zero		1


	//   ....[17]....
        /*019c*/ 	.word	0x00001e40
        /*01a0*/ 	.word	0x000000ff
        /*01a4*/ 	.word	0x00000008
        /*01a8*/ 	.short	0x010a
        /*01aa*/ 	.byte	0x0c
	.zero		1


	//   ....[18]....
        /*01ac*/ 	.word	0x0000b220
        /*01b0*/ 	.word	0x00000004
        /*01b4*/ 	.word	0x00000000
        /*01b8*/ 	.short	0x0101
        /*01ba*/ 	.byte	0x15
	.zero		1


	//   ....[19]....
        /*01bc*/ 	.word	0x0000bb20
        /*01c0*/ 	.word	0x00000012
        /*01c4*/ 	.word	0x00000018
        /*01c8*/ 	.short	0x010a
        /*01ca*/ 	.byte	0x3f
	.zero		1


	//   ....[20]....
        /*01cc*/ 	.word	0x0000bfc0
        /*01d0*/ 	.word	0x0000000a
        /*01d4*/ 	.word	0x00000068
        /*01d8*/ 	.short	0x0101
        /*01da*/ 	.byte	0x3f
	.zero		1


	//   ....[21]....
        /*01dc*/ 	.word	0x0000c720
        /*01e0*/ 	.word	0x00000007
        /*01e4*/ 	.word	0x00000000
        /*01e8*/ 	.short	0x010a
        /*01ea*/ 	.byte	0x3f
	.zero		1


	//   ....[22]....
        /*01ec*/ 	.word	0x0000c7a0
        /*01f0*/ 	.word	0x00000006
        /*01f4*/ 	.word	0x00000000
        /*01f8*/ 	.short	0x010a
        /*01fa*/ 	.byte	0x3f
	.zero		1


	//   ....[23]....
        /*01fc*/ 	.word	0x0000c830
        /*0200*/ 	.word	0x00000003
        /*0204*/ 	.word	0x00000000
        /*0208*/ 	.short	0x010a
        /*020a*/ 	.byte	0x3f
	.zero		1


	//   ....[24]....
        /*020c*/ 	.word	0x0000c8a0
        /*0210*/ 	.word	0x00000013
        /*0214*/ 	.word	0xfffffff8
        /*0218*/ 	.short	0x010a
        /*021a*/ 	.byte	0x3f
	.zero		1


	//   ....[25]....
        /*021c*/ 	.word	0x0000c900
        /*0220*/ 	.word	0x00000014
        /*0224*/ 	.word	0x00000000
        /*0228*/ 	.short	0x010a
        /*022a*/ 	.byte	0x3f
	.zero		1


	//   ....[26]....
        /*022c*/ 	.word	0x0000c960
        /*0230*/ 	.word	0x00000013
        /*0234*/ 	.word	0x00000008
        /*0238*/ 	.short	0x010a
        /*023a*/ 	.byte	0x3f
	.zero		1


	//   ....[27]....
        /*023c*/ 	.word	0x0000ca30
        /*0240*/ 	.word	0x00000012
        /*0244*/ 	.word	0x00000018
        /*0248*/ 	.short	0x010a
        /*024a*/ 	.byte	0x3f
	.zero		1


	//   ....[28]....
        /*024c*/ 	.word	0x0000cb10
        /*0250*/ 	.word	0x00000007
        /*0254*/ 	.word	0x00000000
        /*0258*/ 	.short	0x010a
        /*025a*/ 	.byte	0x3f
	.zero		1


	//   ....[29]....
        /*025c*/ 	.word	0x0000cb60
        /*0260*/ 	.word	0x00000006
        /*0264*/ 	.word	0x00000000
        /*0268*/ 	.short	0x010a
        /*026a*/ 	.byte	0x3f
	.zero		1


	//----- nvinfo : EIATTR_NUM_MBARRIERS
	.align		4
.L_28:
        /*026c*/ 	.byte	0x03, 0x38
        /*026e*/ 	.short	0x000c


	//----- nvinfo : EIATTR_EXIT_INSTR_OFFSETS
	.align		4
        /*0270*/ 	.byte	0x04, 0x1c
        /*0272*/ 	.short	(.L_30 - .L_29)


	//   ....[0]....
.L_29:
        /*0274*/ 	.word	0x00001160


	//   ....[1]....
        /*0278*/ 	.word	0x000011c0


	//   ....[2]....
        /*027c*/ 	.word	0x0000b830


	//   ....[3]....
        /*0280*/ 	.word	0x0000b860


	//   ....[4]....
        /*0284*/ 	.word	0x0000c880


	//----- nvinfo : EIATTR_MAX_THREADS
	.align		4
.L_30:
        /*0288*/ 	.byte	0x04, 0x05
        /*028a*/ 	.short	(.L_32 - .L_31)
.L_31:
        /*028c*/ 	.word	0x00000180
        /*0290*/ 	.word	0x00000001
        /*0294*/ 	.word	0x00000001


	//----- nvinfo : EIATTR_CRS_STACK_SIZE
	.align		4
.L_32:
        /*0298*/ 	.byte	0x04, 0x1e
        /*029a*/ 	.short	(.L_34 - .L_33)
.L_33:
        /*029c*/ 	.word	0x00000000


	//----- nvinfo : EIATTR_CBANK_PARAM_SIZE
	.align		4
.L_34:
        /*02a0*/ 	.byte	0x03, 0x19
        /*02a2*/ 	.short	0x0570


	//----- nvinfo : EIATTR_PARAM_CBANK
	.align		4
        /*02a4*/ 	.byte	0x04, 0x0a
        /*02a6*/ 	.short	(.L_36 - .L_35)
	.align		4
.L_35:
        /*02a8*/ 	.word	index@(.nv.constant0._ZN7cutlass13device_kernelINS_4gemm6kernel13GemmUniversalIN4cute5tupleIJiiiiEEENS1_10collective13CollectiveMmaINS1_40MainloopSm90TmaGmmaWarpSpecializedSparseILi3ENS5_IJNS4_1CILi1EEESB_SB_EEENS1_32KernelTmaWarpSpecializedPingpongEEENS5_IJNSA_ILi64EEENSA_ILi256EEENSA_ILi128EEEEEENS_10bfloat16_tENS5_IJNS4_6LayoutINS5_IJiNS5_IJNSA_ILi2EEEiEEEiEEENS5_IJlNS5_IJSB_SL_EEElEEEEENSK_INS5_IJNS5_IJNS5_IJNSA_ILi8EEESL_NSA_ILi4EEEEEEiEEENS5_IJNS5_IJNSA_ILi16EEESL_SS_EEEiEEEiEEENS5_IJNS5_IJNS5_IJSH_SV_NSA_ILi2048EEEEEENSA_ILi8192EEEEEENS5_IJNS5_IJSB_NSA_ILi1024EEENSA_ILi32EEEEEElEEElEEEEEEEESJ_NS5_IJlSB_lEEENS4_8TiledMMAINS4_8MMA_AtomIJNS4_4SM904GMMA6SPARSE29GMMA_64x256x32_F32BF16BF16_SSILNS1E_5MajorE0ELS1H_0ELNS1E_7ScaleInE1ELS1I_1ELNS1E_9SparseSelE0EEEEEENSK_ISC_NS5_IJNSA_ILi0EEES1M_S1M_EEEEENS5_IJNS4_10UnderscoreES1P_S1P_EEEEENS4_13SM90_TMA_LOADENS4_14ComposedLayoutINS4_7SwizzleILi3ELi4ELi3EEENS4_25smem_sparse_ptr_flag_bitsILi2ELi16EEENSK_INS5_IJNS5_IJSB_SR_EEENS5_IJSL_SF_EEEEEENS5_IJNS5_IJS1M_SH_EEESO_EEEEEEEvNS4_8identityES1S_NS1T_IS1V_NS4_18smem_ptr_flag_bitsILi16EEENSK_INS5_IJSR_SF_EEENS5_IJSF_SB_EEEEEEEvS25_EENS_8epilogue10collective6detail29Sm90TmaWarpSpecializedAdapterINS2E_15DefaultEpilogueIfNS5_IJSB_llEEES2I_NS2D_6thread17LinearCombinationIfLi1EffLNS2J_9ScaleType4KindE0ELNS_15FloatRoundStyleE2EfEENS1_15EpilogueDefaultEEEEEvvEEEEvNT_6ParamsE)
        /*02ac*/ 	.short	0x0210
        /*02ae*/ 	.short	0x0570


	//----- nvinfo : EIATTR_SW_WAR
	.align		4
.L_36:
        /*02b0*/ 	.byte	0x04, 0x36
        /*02b2*/ 	.short	(.L_38 - .L_37)
.L_37:
        /*02b4*/ 	.word	0x00000008
.L_38:


//--------------------- .nv.callgraph             --------------------------
	.section	.nv.callgraph,"",@"SHT_CUDA_CALLGRAPH"
	.align	4
	.sectionentsize	8
	.align		4
        /*0000*/ 	.word	0x00000000
	.align		4
        /*0004*/ 	.word	0xffffffff
	.align		4
        /*0008*/ 	.word	0x00000000
	.align		4
        /*000c*/ 	.word	0xfffffffe
	.align		4
        /*0010*/ 	.word	0x00000000
	.align		4
        /*0014*/ 	.word	0xfffffffd
	.align		4
        /*0018*/ 	.word	0x00000000
	.align		4
        /*001c*/ 	.word	0xfffffffc


//--------------------- .nv.constant4             --------------------------
	.section	.nv.constant4,"a",@progbits
	.align	8
	.align		8
.nv.constant4:
        /*0000*/ 	.dword	_ZN39_INTERNAL_bcd63a35_4_k_cu_7d76b2f4_27324cuda3std3__45__cpo5beginE
	.align		8
        /*0008*/ 	.dword	_ZN39_INTERNAL_bcd63a35_4_k_cu_7d76b2f4_27324cuda3std3__45__cpo3endE
	.align		8
        /*0010*/ 	.dword	_ZN39_INTERNAL_bcd63a35_4_k_cu_7d76b2f4_27324cuda3std3__45__cpo6cbeginE
	.align		8
        /*0018*/ 	.dword	_ZN39_INTERNAL_bcd63a35_4_k_cu_7d76b2f4_27324cuda3std3__45__cpo4cendE
	.align		8
        /*0020*/ 	.dword	_ZN39_INTERNAL_bcd63a35_4_k_cu_7d76b2f4_27324cuda3std3__441_GLOBAL__N__bcd63a35_4_k_cu_7d76b2f4_27326ignoreE
	.align		8
        /*0028*/ 	.dword	_ZN39_INTERNAL_bcd63a35_4_k_cu_7d76b2f4_27324cuda3std3__419piecewise_constructE
	.align		8
        /*0030*/ 	.dword	_ZN39_INTERNAL_bcd63a35_4_k_cu_7d76b2f4_27324cuda3std3__48in_placeE
	.align		8
        /*0038*/ 	.dword	_ZN39_INTERNAL_bcd63a35_4_k_cu_7d76b2f4_27324cuda3std6ranges3__45__cpo4swapE
	.align		8
        /*0040*/ 	.dword	_ZN39_INTERNAL_bcd63a35_4_k_cu_7d76b2f4_27324cuda3std6ranges3__45__cpo9iter_moveE
	.align		8
        /*0048*/ 	.dword	_ZN39_INTERNAL_bcd63a35_4_k_cu_7d76b2f4_27324cute7productE
	.align		8
        /*0050*/ 	.dword	_ZN39_INTERNAL_bcd63a35_4_k_cu_7d76b2f4_27324cute1_E


//--------------------- .text._ZN7cutlass13device_kernelINS_4gemm6kernel13GemmUniversalIN4cute5tupleIJiiiiEEENS1_10collective13CollectiveMmaINS1_40MainloopSm90TmaGmmaWarpSpecializedSparseILi3ENS5_IJNS4_1CILi1EEESB_SB_EEENS1_32KernelTmaWarpSpecializedPingpongEEENS5_IJNSA_ILi64EEENSA_ILi256EEENSA_ILi128EEEEEENS_10bfloat16_tENS5_IJNS4_6LayoutINS5_IJiNS5_IJNSA_ILi2EEEiEEEiEEENS5_IJlNS5_IJSB_SL_EEElEEEEENSK_INS5_IJNS5_IJNS5_IJNSA_ILi8EEESL_NSA_ILi4EEEEEEiEEENS5_IJNS5_IJNSA_ILi16EEESL_SS_EEEiEEEiEEENS5_IJNS5_IJNS5_IJSH_SV_NSA_ILi2048EEEEEENSA_ILi8192EEEEEENS5_IJNS5_IJSB_NSA_ILi1024EEENSA_ILi32EEEEEElEEElEEEEEEEESJ_NS5_IJlSB_lEEENS4_8TiledMMAINS4_8MMA_AtomIJNS4_4SM904GMMA6SPARSE29GMMA_64x256x32_F32BF16BF16_SSILNS1E_5MajorE0ELS1H_0ELNS1E_7ScaleInE1ELS1I_1ELNS1E_9SparseSelE0EEEEEENSK_ISC_NS5_IJNSA_ILi0EEES1M_S1M_EEEEENS5_IJNS4_10UnderscoreES1P_S1P_EEEEENS4_13SM90_TMA_LOADENS4_14ComposedLayoutINS4_7SwizzleILi3ELi4ELi3EEENS4_25smem_sparse_ptr_flag_bitsILi2ELi16EEENSK_INS5_IJNS5_IJSB_SR_EEENS5_IJSL_SF_EEEEEENS5_IJNS5_IJS1M_SH_EEESO_EEEEEEEvNS4_8identityES1S_NS1T_IS1V_NS4_18smem_ptr_flag_bitsILi16EEENSK_INS5_IJSR_SF_EEENS5_IJSF_SB_EEEEEEEvS25_EENS_8epilogue10collective6detail29Sm90TmaWarpSpecializedAdapterINS2E_15DefaultEpilogueIfNS5_IJSB_llEEES2I_NS2D_6thread17LinearCombinationIfLi1EffLNS2J_9ScaleType4KindE0ELNS_15FloatRoundStyleE2EfEENS1_15EpilogueDefaultEEEEEvvEEEEvNT_6ParamsE --------------------------
	.section	.text._ZN7cutlass13device_kernelINS_4gemm6kernel13GemmUniversalIN4cute5tupleIJiiiiEEENS1_10collective13CollectiveMmaINS1_40MainloopSm90TmaGmmaWarpSpecializedSparseILi3ENS5_IJNS4_1CILi1EEESB_SB_EEENS1_32KernelTmaWarpSpecializedPingpongEEENS5_IJNSA_ILi64EEENSA_ILi256EEENSA_ILi128EEEEEENS_10bfloat16_tENS5_IJNS4_6LayoutINS5_IJiNS5_IJNSA_ILi2EEEiEEEiEEENS5_IJlNS5_IJSB_SL_EEElEEEEENSK_INS5_IJNS5_IJNS5_IJNSA_ILi8EEESL_NSA_ILi4EEEEEEiEEENS5_IJNS5_IJNSA_ILi16EEESL_SS_EEEiEEEiEEENS5_IJNS5_IJNS5_IJSH_SV_NSA_ILi2048EEEEEENSA_ILi8192EEEEEENS5_IJNS5_IJSB_NSA_ILi1024EEENSA_ILi32EEEEEElEEElEEEEEEEESJ_NS5_IJlSB_lEEENS4_8TiledMMAINS4_8MMA_AtomIJNS4_4SM904GMMA6SPARSE29GMMA_64x256x32_F32BF16BF16_SSILNS1E_5MajorE0ELS1H_0ELNS1E_7ScaleInE1ELS1I_1ELNS1E_9SparseSelE0EEEEEENSK_ISC_NS5_IJNSA_ILi0EEES1M_S1M_EEEEENS5_IJNS4_10UnderscoreES1P_S1P_EEEEENS4_13SM90_TMA_LOADENS4_14ComposedLayoutINS4_7SwizzleILi3ELi4ELi3EEENS4_25smem_sparse_ptr_flag_bitsILi2ELi16EEENSK_INS5_IJNS5_IJSB_SR_EEENS5_IJSL_SF_EEEEEENS5_IJNS5_IJS1M_SH_EEESO_EEEEEEEvNS4_8identityES1S_NS1T_IS1V_NS4_18smem_ptr_flag_bitsILi16EEENSK_INS5_IJSR_SF_EEENS5_IJSF_SB_EEEEEEEvS25_EENS_8epilogue10collective6detail29Sm90TmaWarpSpecializedAdapterINS2E_15DefaultEpilogueIfNS5_IJSB_llEEES2I_NS2D_6thread17LinearCombinationIfLi1EffLNS2J_9ScaleType4KindE0ELNS_15FloatRoundStyleE2EfEENS1_15EpilogueDefaultEEEEEvvEEEEvNT_6ParamsE,"ax",@progbits
	.align	128
.text._ZN7cutlass13device_kernelINS_4gemm6kernel13GemmUniversalIN4cute5tupleIJiiiiEEENS1_10collective13CollectiveMmaINS1_40MainloopSm90TmaGmmaWarpSpecializedSparseILi3ENS5_IJNS4_1CILi1EEESB_SB_EEENS1_32KernelTmaWarpSpecializedPingpongEEENS5_IJNSA_ILi64EEENSA_ILi256EEENSA_ILi128EEEEEENS_10bfloat16_tENS5_IJNS4_6LayoutINS5_IJiNS5_IJNSA_ILi2EEEiEEEiEEENS5_IJlNS5_IJSB_SL_EEElEEEEENSK_INS5_IJNS5_IJNS5_IJNSA_ILi8EEESL_NSA_ILi4EEEEEEiEEENS5_IJNS5_IJNSA_ILi16EEESL_SS_EEEiEEEiEEENS5_IJNS5_IJNS5_IJSH_SV_NSA_ILi2048EEEEEENSA_ILi8192EEEEEENS5_IJNS5_IJSB_NSA_ILi1024EEENSA_ILi32EEEEEElEEElEEEEEEEESJ_NS5_IJlSB_lEEENS4_8TiledMMAINS4_8MMA_AtomIJNS4_4SM904GMMA6SPARSE29GMMA_64x256x32_F32BF16BF16_SSILNS1E_5MajorE0ELS1H_0ELNS1E_7ScaleInE1ELS1I_1ELNS1E_9SparseSelE0EEEEEENSK_ISC_NS5_IJNSA_ILi0EEES1M_S1M_EEEEENS5_IJNS4_10UnderscoreES1P_S1P_EEEEENS4_13SM90_TMA_LOADENS4_14ComposedLayoutINS4_7SwizzleILi3ELi4ELi3EEENS4_25smem_sparse_ptr_flag_bitsILi2ELi16EEENSK_INS5_IJNS5_IJSB_SR_EEENS5_IJSL_SF_EEEEEENS5_IJNS5_IJS1M_SH_EEESO_EEEEEEEvNS4_8identityES1S_NS1T_IS1V_NS4_18smem_ptr_flag_bitsILi16EEENSK_INS5_IJSR_SF_EEENS5_IJSF_SB_EEEEEEEvS25_EENS_8epilogue10collective6detail29Sm90TmaWarpSpecializedAdapterINS2E_15DefaultEpilogueIfNS5_IJSB_llEEES2I_NS2D_6thread17LinearCombinationIfLi1EffLNS2J_9ScaleType4KindE0ELNS_15FloatRoundStyleE2EfEENS1_15EpilogueDefaultEEEEEvvEEEEvNT_6ParamsE:
        .type           _ZN7cutlass13device_kernelINS_4gemm6kernel13GemmUniversalIN4cute5tupleIJiiiiEEENS1_10collective13CollectiveMmaINS1_40MainloopSm90TmaGmmaWarpSpecializedSparseILi3ENS5_IJNS4_1CILi1EEESB_SB_EEENS1_32KernelTmaWarpSpecializedPingpongEEENS5_IJNSA_ILi64EEENSA_ILi256EEENSA_ILi128EEEEEENS_10bfloat16_tENS5_IJNS4_6LayoutINS5_IJiNS5_IJNSA_ILi2EEEiEEEiEEENS5_IJlNS5_IJSB_SL_EEElEEEEENSK_INS5_IJNS5_IJNS5_IJNSA_ILi8EEESL_NSA_ILi4EEEEEEiEEENS5_IJNS5_IJNSA_ILi16EEESL_SS_EEEiEEEiEEENS5_IJNS5_IJNS5_IJSH_SV_NSA_ILi2048EEEEEENSA_ILi8192EEEEEENS5_IJNS5_IJSB_NSA_ILi1024EEENSA_ILi32EEEEEElEEElEEEEEEEESJ_NS5_IJlSB_lEEENS4_8TiledMMAINS4_8MMA_AtomIJNS4_4SM904GMMA6SPARSE29GMMA_64x256x32_F32BF16BF16_SSILNS1E_5MajorE0ELS1H_0ELNS1E_7ScaleInE1ELS1I_1ELNS1E_9SparseSelE0EEEEEENSK_ISC_NS5_IJNSA_ILi0EEES1M_S1M_EEEEENS5_IJNS4_10UnderscoreES1P_S1P_EEEEENS4_13SM90_TMA_LOADENS4_14ComposedLayoutINS4_7SwizzleILi3ELi4ELi3EEENS4_25smem_sparse_ptr_flag_bitsILi2ELi16EEENSK_INS5_IJNS5_IJSB_SR_EEENS5_IJSL_SF_EEEEEENS5_IJNS5_IJS1M_SH_EEESO_EEEEEEEvNS4_8identityES1S_NS1T_IS1V_NS4_18smem_ptr_flag_bitsILi16EEENSK_INS5_IJSR_SF_EEENS5_IJSF_SB_EEEEEEEvS25_EENS_8epilogue10collective6detail29Sm90TmaWarpSpecializedAdapterINS2E_15DefaultEpilogueIfNS5_IJSB_llEEES2I_NS2D_6thread17LinearCombinationIfLi1EffLNS2J_9ScaleType4KindE0ELNS_15FloatRoundStyleE2EfEENS1_15EpilogueDefaultEEEEEvvEEEEvNT_6ParamsE,@function
        .size           _ZN7cutlass13device_kernelINS_4gemm6kernel13GemmUniversalIN4cute5tupleIJiiiiEEENS1_10collective13CollectiveMmaINS1_40MainloopSm90TmaGmmaWarpSpecializedSparseILi3ENS5_IJNS4_1CILi1EEESB_SB_EEENS1_32KernelTmaWarpSpecializedPingpongEEENS5_IJNSA_ILi64EEENSA_ILi256EEENSA_ILi128EEEEEENS_10bfloat16_tENS5_IJNS4_6LayoutINS5_IJiNS5_IJNSA_ILi2EEEiEEEiEEENS5_IJlNS5_IJSB_SL_EEElEEEEENSK_INS5_IJNS5_IJNS5_IJNSA_ILi8EEESL_NSA_ILi4EEEEEEiEEENS5_IJNS5_IJNSA_ILi16EEESL_SS_EEEiEEEiEEENS5_IJNS5_IJNS5_IJSH_SV_NSA_ILi2048EEEEEENSA_ILi8192EEEEEENS5_IJNS5_IJSB_NSA_ILi1024EEENSA_ILi32EEEEEElEEElEEEEEEEESJ_NS5_IJlSB_lEEENS4_8TiledMMAINS4_8MMA_AtomIJNS4_4SM904GMMA6SPARSE29GMMA_64x256x32_F32BF16BF16_SSILNS1E_5MajorE0ELS1H_0ELNS1E_7ScaleInE1ELS1I_1ELNS1E_9SparseSelE0EEEEEENSK_ISC_NS5_IJNSA_ILi0EEES1M_S1M_EEEEENS5_IJNS4_10UnderscoreES1P_S1P_EEEEENS4_13SM90_TMA_LOADENS4_14ComposedLayoutINS4_7SwizzleILi3ELi4ELi3EEENS4_25smem_sparse_ptr_flag_bitsILi2ELi16EEENSK_INS5_IJNS5_IJSB_SR_EEENS5_IJSL_SF_EEEEEENS5_IJNS5_IJS1M_SH_EEESO_EEEEEEEvNS4_8identityES1S_NS1T_IS1V_NS4_18smem_ptr_flag_bitsILi16EEENSK_INS5_IJSR_SF_EEENS5_IJSF_SB_EEEEEEEvS25_EENS_8epilogue10collective6detail29Sm90TmaWarpSpecializedAdapterINS2E_15DefaultEpilogueIfNS5_IJSB_llEEES2I_NS2D_6thread17LinearCombinationIfLi1EffLNS2J_9ScaleType4KindE0ELNS_15FloatRoundStyleE2EfEENS1_15EpilogueDefaultEEEEEvvEEEEvNT_6ParamsE,(.L_x_314 - _ZN7cutlass13device_kernelINS_4gemm6kernel13GemmUniversalIN4cute5tupleIJiiiiEEENS1_10collective13CollectiveMmaINS1_40MainloopSm90TmaGmmaWarpSpecializedSparseILi3ENS5_IJNS4_1CILi1EEESB_SB_EEENS1_32KernelTmaWarpSpecializedPingpongEEENS5_IJNSA_ILi64EEENSA_ILi256EEENSA_ILi128EEEEEENS_10bfloat16_tENS5_IJNS4_6LayoutINS5_IJiNS5_IJNSA_ILi2EEEiEEEiEEENS5_IJlNS5_IJSB_SL_EEElEEEEENSK_INS5_IJNS5_IJNS5_IJNSA_ILi8EEESL_NSA_ILi4EEEEEEiEEENS5_IJNS5_IJNSA_ILi16EEESL_SS_EEEiEEEiEEENS5_IJNS5_IJNS5_IJSH_SV_NSA_ILi2048EEEEEENSA_ILi8192EEEEEENS5_IJNS5_IJSB_NSA_ILi1024EEENSA_ILi32EEEEEElEEElEEEEEEEESJ_NS5_IJlSB_lEEENS4_8TiledMMAINS4_8MMA_AtomIJNS4_4SM904GMMA6SPARSE29GMMA_64x256x32_F32BF16BF16_SSILNS1E_5MajorE0ELS1H_0ELNS1E_7ScaleInE1ELS1I_1ELNS1E_9SparseSelE0EEEEEENSK_ISC_NS5_IJNSA_ILi0EEES1M_S1M_EEEEENS5_IJNS4_10UnderscoreES1P_S1P_EEEEENS4_13SM90_TMA_LOADENS4_14ComposedLayoutINS4_7SwizzleILi3ELi4ELi3EEENS4_25smem_sparse_ptr_flag_bitsILi2ELi16EEENSK_INS5_IJNS5_IJSB_SR_EEENS5_IJSL_SF_EEEEEENS5_IJNS5_IJS1M_SH_EEESO_EEEEEEEvNS4_8identityES1S_NS1T_IS1V_NS4_18smem_ptr_flag_bitsILi16EEENSK_INS5_IJSR_SF_EEENS5_IJSF_SB_EEEEEEEvS25_EENS_8epilogue10collective6detail29Sm90TmaWarpSpecializedAdapterINS2E_15DefaultEpilogueIfNS5_IJSB_llEEES2I_NS2D_6thread17LinearCombinationIfLi1EffLNS2J_9ScaleType4KindE0ELNS_15FloatRoundStyleE2EfEENS1_15EpilogueDefaultEEEEEvvEEEEvNT_6ParamsE)
        .other          _ZN7cutlass13device_kernelINS_4gemm6kernel13GemmUniversalIN4cute5tupleIJiiiiEEENS1_10collective13CollectiveMmaINS1_40MainloopSm90TmaGmmaWarpSpecializedSparseILi3ENS5_IJNS4_1CILi1EEESB_SB_EEENS1_32KernelTmaWarpSpecializedPingpongEEENS5_IJNSA_ILi64EEENSA_ILi256EEENSA_ILi128EEEEEENS_10bfloat16_tENS5_IJNS4_6LayoutINS5_IJiNS5_IJNSA_ILi2EEEiEEEiEEENS5_IJlNS5_IJSB_SL_EEElEEEEENSK_INS5_IJNS5_IJNS5_IJNSA_ILi8EEESL_NSA_ILi4EEEEEEiEEENS5_IJNS5_IJNSA_ILi16EEESL_SS_EEEiEEEiEEENS5_IJNS5_IJNS5_IJSH_SV_NSA_ILi2048EEEEEENSA_ILi8192EEEEEENS5_IJNS5_IJSB_NSA_ILi1024EEENSA_ILi32EEEEEElEEElEEEEEEEESJ_NS5_IJlSB_lEEENS4_8TiledMMAINS4_8MMA_AtomIJNS4_4SM904GMMA6SPARSE29GMMA_64x256x32_F32BF16BF16_SSILNS1E_5MajorE0ELS1H_0ELNS1E_7ScaleInE1ELS1I_1ELNS1E_9SparseSelE0EEEEEENSK_ISC_NS5_IJNSA_ILi0EEES1M_S1M_EEEEENS5_IJNS4_10UnderscoreES1P_S1P_EEEEENS4_13SM90_TMA_LOADENS4_14ComposedLayoutINS4_7SwizzleILi3ELi4ELi3EEENS4_25smem_sparse_ptr_flag_bitsILi2ELi16EEENSK_INS5_IJNS5_IJSB_SR_EEENS5_IJSL_SF_EEEEEENS5_IJNS5_IJS1M_SH_EEESO_EEEEEEEvNS4_8identityES1S_NS1T_IS1V_NS4_18smem_ptr_flag_bitsILi16EEENSK_INS5_IJSR_SF_EEENS5_IJSF_SB_EEEEEEEvS25_EENS_8epilogue10collective6detail29Sm90TmaWarpSpecializedAdapterINS2E_15DefaultEpilogueIfNS5_IJSB_llEEES2I_NS2D_6thread17LinearCombinationIfLi1EffLNS2J_9ScaleType4KindE0ELNS_15FloatRoundStyleE2EfEENS1_15EpilogueDefaultEEEEEvvEEEEvNT_6ParamsE,@"STO_CUDA_ENTRY STV_DEFAULT"
_ZN7cutlass13device_kernelINS_4gemm6kernel13GemmUniversalIN4cute5tupleIJiiiiEEENS1_10collective13CollectiveMmaINS1_40MainloopSm90TmaGmmaWarpSpecializedSparseILi3ENS5_IJNS4_1CILi1EEESB_SB_EEENS1_32KernelTmaWarpSpecializedPingpongEEENS5_IJNSA_ILi64EEENSA_ILi256EEENSA_ILi128EEEEEENS_10bfloat16_tENS5_IJNS4_6LayoutINS5_IJiNS5_IJNSA_ILi2EEEiEEEiEEENS5_IJlNS5_IJSB_SL_EEElEEEEENSK_INS5_IJNS5_IJNS5_IJNSA_ILi8EEESL_NSA_ILi4EEEEEEiEEENS5_IJNS5_IJNSA_ILi16EEESL_SS_EEEiEEEiEEENS5_IJNS5_IJNS5_IJSH_SV_NSA_ILi2048EEEEEENSA_ILi8192EEEEEENS5_IJNS5_IJSB_NSA_ILi1024EEENSA_ILi32EEEEEElEEElEEEEEEEESJ_NS5_IJlSB_lEEENS4_8TiledMMAINS4_8MMA_AtomIJNS4_4SM904GMMA6SPARSE29GMMA_64x256x32_F32BF16BF16_SSILNS1E_5MajorE0ELS1H_0ELNS1E_7ScaleInE1ELS1I_1ELNS1E_9SparseSelE0EEEEEENSK_ISC_NS5_IJNSA_ILi0EEES1M_S1M_EEEEENS5_IJNS4_10UnderscoreES1P_S1P_EEEEENS4_13SM90_TMA_LOADENS4_14ComposedLayoutINS4_7SwizzleILi3ELi4ELi3EEENS4_25smem_sparse_ptr_flag_bitsILi2ELi16EEENSK_INS5_IJNS5_IJSB_SR_EEENS5_IJSL_SF_EEEEEENS5_IJNS5_IJS1M_SH_EEESO_EEEEEEEvNS4_8identityES1S_NS1T_IS1V_NS4_18smem_ptr_flag_bitsILi16EEENSK_INS5_IJSR_SF_EEENS5_IJSF_SB_EEEEEEEvS25_EENS_8epilogue10collective6detail29Sm90TmaWarpSpecializedAdapterINS2E_15DefaultEpilogueIfNS5_IJSB_llEEES2I_NS2D_6thread17LinearCombinationIfLi1EffLNS2J_9ScaleType4KindE0ELNS_15FloatRoundStyleE2EfEENS1_15EpilogueDefaultEEEEEvvEEEEvNT_6ParamsE:
[----:B------:R-:W-:Y:S01]  /*0000*/  LDC R1, c[0x0][0x28] ;  /* 0x00000a00ff017b82 */ /* 0x000fe20000000800 */
[----:B------:R-:W0:Y:S01]  /*0010*/  S2R R13, SR_TID.X ;  /* 0x00000000000d7919 */ /* 0x000e220000002100 */
[----:B------:R-:W-:Y:S01]  /*0020*/  ELECT P0, URZ, PT ;  /* 0x00000000003f782f */ /* 0x000fe20003800000 */
[----:B------:R-:W-:Y:S01]  /*0030*/  BSSY B0, `(.L_x_0) ;  /* 0x0000012000007945 */ /* 0x000fe20003800000 */
[--C-:B0-----:R-:W-:Y:S02]  /*0040*/  SHF.R.U32.HI R0, RZ, 0x5, R13.reuse ;  /* 0x00000005ff007819 */ /* 0x101fe4000001160d */
[----:B------:R-:W-:-:S03]  /*0050*/  SHF.R.U32.HI R4, RZ, 0x7, R13 ;  /* 0x00000007ff047819 */ /* 0x000fc6000001160d */
[----:B------:R-:W0:Y:S04]  /*0060*/  SHFL.IDX PT, R2, R0, RZ, 0x1f ;  /* 0x00001fff00027589 */ /* 0x000e2800000e0000 */
[----:B------:R1:W2:Y:S01]  /*0070*/  SHFL.IDX PT, R5, R4, RZ, 0x1f ;  /* 0x00001fff04057589 */ /* 0x0002a200000e0000 */
[----:B0-----:R-:W-:-:S13]  /*0080*/  ISETP.NE.OR P0, PT, R2, RZ, !P0 ;  /* 0x000000ff0200720c */ /* 0x001fda0004705670 */
[----:B-12---:R-:W-:Y:S05]  /*0090*/  @P0 BRA `(.L_x_1) ;  /* 0x00000000002c0947 */ /* 0x006fea0003800000 */
[----:B------:R-:W-:Y:S02]  /*00a0*/  ULDC.64 UR4, c[0x0][0x198] ;  /* 0x0000660000047ab9 */ /* 0x000fe40000000a00 */
[----:B------:R-:W-:Y:S02]  /*00b0*/  UIADD3 UR6, UP0, UR4, 0xf0, URZ ;  /* 0x000000f004067890 */ /* 0x000fe4000ff1e03f */
[----:B------:R-:W-:Y:S02]  /*00c0*/  UIADD3 UR8, UP1, UR4, 0x1f0, URZ ;  /* 0x000001f004087890 */ /* 0x000fe4000ff3e03f */
[----:B------:R-:W-:Y:S02]  /*00d0*/  UIADD3 UR4, UP2, UR4, 0x2f0, URZ ;  /* 0x000002f004047890 */ /* 0x000fe4000ff5e03f */
[----:B------:R-:W-:Y:S02]  /*00e0*/  UIADD3.X UR7, URZ, UR5, URZ, UP0, !UPT ;  /* 0x000000053f077290 */ /* 0x000fe400087fe43f */
[----:B------:R-:W-:-:S02]  /*00f0*/  UIADD3.X UR9, URZ, UR5, URZ, UP1, !UPT ;  /* 0x000000053f097290 */ /* 0x000fc40008ffe43f */
[----:B------:R-:W-:-:S05]  /*0100*/  UIADD3.X UR5, URZ, UR5, URZ, UP2, !UPT ;  /* 0x000000053f057290 */ /* 0x000fca00097fe43f */
[----:B------:R0:W-:Y:S02]  /*0110*/  UTMACCTL.PF [UR6] ;  /* 0x00000000060079b9 */ /* 0x0001e40008040000 */
[----:B------:R0:W-:Y:S02]  /*0120*/  UTMACCTL.PF [UR8] ;  /* 0x00000000080079b9 */ /* 0x0001e40008040000 */
[----:B------:R0:W-:Y:S02]  /*0130*/  UTMACCTL.PF [UR4] ;  /* 0x00000000040079b9 */ /* 0x0001e40008040000 */
[----:B0-----:R-:W-:Y:S01]  /*0140*/  NOP ;  /* 0x0000000000007918 */ /* 0x001fe20000000000 */
.L_x_1:
[----:B------:R-:W-:Y:S05]  /*0150*/  BSYNC B0 ;  /* 0x0000000000007941 */ /* 0x000fea0003800000 */
.L_x_0:
[----:B------:R-:W0:Y:S02]  /*0160*/  SHFL.IDX PT, R3, R0, RZ, 0x1f ;  /* 0x00001fff00037589 */ /* 0x000e2400000e0000 */
[----:B0-----:R-:W-:-:S13]  /*0170*/  ISETP.NE.AND P0, PT, R3, RZ, PT ;  /* 0x000000ff0300720c */ /* 0x001fda0003f05270 */
[----:B------:R-:W-:Y:S05]  /*0180*/  @P0 BRA `(.L_x_2) ;  /* 0x0000000000500947 */ /* 0x000fea0003800000 */
[----:B------:R-:W0:Y:S01]  /*0190*/  S2UR UR8, SR_CgaCtaId ;  /* 0x00000000000879c3 */ /* 0x000e220000008800 */
[----:B------:R-:W-:Y:S01]  /*01a0*/  UMOV UR4, 0x400 ;  /* 0x0000040000047882 */ /* 0x000fe20000000000 */
[----:B------:R-:W-:Y:S01]  /*01b0*/  UMOV UR5, 0x1 ;  /* 0x0000000100057882 */ /* 0x000fe20000000000 */
[----:B------:R-:W-:Y:S01]  /*01c0*/  UMOV UR6, 0x80 ;  /* 0x0000008000067882 */ /* 0x000fe20000000000 */
[----:B------:R-:W-:Y:S01]  /*01d0*/  ELECT P0, URZ, PT ;  /* 0x00000000003f782f */ /* 0x000fe20003800000 */
[----:B------:R-:W-:-:S04]  /*01e0*/  UIADD3 UR6, -UR6, 0x100000, URZ ;  /* 0x0010000006067890 */ /* 0x000fc8000fffe13f */
[----:B------:R-:W-:Y:S02]  /*01f0*/  USHF.L.U32 UR7, UR6, 0xb, URZ ;  /* 0x0000000b06077899 */ /* 0x000fe4000800063f */
[----:B------:R-:W-:Y:S02]  /*0200*/  USHF.L.U32 UR6, UR6, 0x1, URZ ;  /* 0x0000000106067899 */ /* 0x000fe4000800063f */
[----:B0-----:R-:W-:Y:S02]  /*0210*/  ULEA UR8, UR8, UR4, 0x18 ;  /* 0x0000000408087291 */ /* 0x001fe4000f8ec03f */
[----:B------:R-:W-:-:S04]  /*0220*/  UIADD3 UR4, -UR5, 0x100000, URZ ;  /* 0x0010000005047890 */ /* 0x000fc8000fffe13f */
[----:B------:R-:W-:Y:S02]  /*0230*/  USHF.L.U32 UR5, UR4, 0xb, URZ ;  /* 0x0000000b04057899 */ /* 0x000fe4000800063f */
[----:B------:R-:W-:Y:S01]  /*0240*/  USHF.L.U32 UR4, UR4, 0x1, URZ ;  /* 0x0000000104047899 */ /* 0x000fe2000800063f */
[----:B------:R-:W0:Y:S11]  /*0250*/  FENCE.VIEW.ASYNC.S ;  /* 0x00000000000073c6 */ /* 0x000e360000000000 */
[----:B0-----:R0:W1:Y:S01]  /*0260*/  SYNCS.EXCH.64 URZ, [UR8], UR4 ;  /* 0x00000004083f75b2 */ /* 0x0010620008000100 */
[----:B------:R0:W2:Y:S01]  /*0270*/  SYNCS.EXCH.64 URZ, [UR8+0x18], UR6 ;  /* 0x00001806083f75b2 */ /* 0x0000a20008000100 */
[----:B------:R0:W3:Y:S01]  /*0280*/  SYNCS.EXCH.64 URZ, [UR8+0x8], UR4 ;  /* 0x00000804083f75b2 */ /* 0x0000e20008000100 */
[----:B------:R0:W4:Y:S01]  /*0290*/  SYNCS.EXCH.64 URZ, [UR8+0x20], UR6 ;  /* 0x00002006083f75b2 */ /* 0x0001220008000100 */
[----:B------:R0:W0:Y:S01]  /*02a0*/  SYNCS.EXCH.64 URZ, [UR8+0x10], UR4 ;  /* 0x00001004083f75b2 */ /* 0x0000220008000100 */
[----:B------:R0:W0:Y:S01]  /*02b0*/  SYNCS.EXCH.64 URZ, [UR8+0x28], UR6 ;  /* 0x00002806083f75b2 */ /* 0x0000220008000100 */
[----:B------:R-:W-:Y:S01]  /*02c0*/  NOP ;  /* 0x0000000000007918 */ /* 0x000fe20000000000 */
.L_x_2:
[----:B------:R-:W5:Y:S01]  /*02d0*/  SHFL.IDX PT, R6, R0, RZ, 0x1f ;  /* 0x00001fff00067589 */ /* 0x000f6200000e0000 */
[----:B------:R-:W-:Y:S01]  /*02e0*/  ELECT P0, URZ, PT ;  /* 0x00000000003f782f */ /* 0x000fe20003800000 */
[----:B------:R-:W-:Y:S01]  /*02f0*/  NOP ;  /* 0x0000000000007918 */ /* 0x000fe20000000000 */
[----:B------:R-:W-:Y:S01]  /*0300*/  ELECT P1, URZ, PT ;  /* 0x00000000003f782f */ /* 0x000fe20003820000 */
[----:B------:R1:W2:Y:S01]  /*0310*/  SHFL.IDX PT, R3, R0, RZ, 0x1f ;  /* 0x00001fff00037589 */ /* 0x0002a200000e0000 */
[----:B0-----:R-:W-:Y:S01]  /*0320*/  UMOV UR4, 0x20 ;  /* 0x0000002000047882 */ /* 0x001fe20000000000 */
[----:B------:R-:W-:Y:S01]  /*0330*/  UMOV UR11, 0x80 ;  /* 0x00000080000b7882 */ /* 0x000fe20000000000 */
[----:B------:R-:W-:Y:S01]  /*0340*/  NOP ;  /* 0x0000000000007918 */ /* 0x000fe20000000000 */
[----:B------:R-:W0:Y:S01]  /*0350*/  SHFL.IDX PT, R4, R4, RZ, 0x1f ;  /* 0x00001fff04047589 */ /* 0x000e2200000e0000 */
[C---:B------:R-:W-:Y:S01]  /*0360*/  VIADD R34, R5.reuse, 0xffffffff ;  /* 0xffffffff05227836 */ /* 0x040fe20000000000 */
[----:B------:R-:W-:Y:S01]  /*0370*/  ULDC.64 UR16, c[0x0][0x208] ;  /* 0x0000820000107ab9 */ /* 0x000fe20000000a00 */
[----:B------:R-:W-:-:S02]  /*0380*/  ISETP.NE.AND P2, PT, R5, RZ, PT ;  /* 0x000000ff0500720c */ /* 0x000fc40003f45270 */
[----:B-1----:R-:W-:Y:S02]  /*0390*/  SHF.R.S32.HI R0, RZ, 0x1f, R13 ;  /* 0x0000001fff007819 */ /* 0x002fe4000001140d */
[----:B------:R-:W-:Y:S02]  /*03a0*/  ISETP.GE.U32.AND P3, PT, R34, 0x2, PT ;  /* 0x000000022200780c */ /* 0x000fe40003f66070 */
[----:B------:R-:W-:-:S04]  /*03b0*/  LEA.HI R0, R0, R13, RZ, 0x7 ;  /* 0x0000000d00007211 */ /* 0x000fc800078f38ff */
[----:B------:R-:W-:Y:S02]  /*03c0*/  LOP3.LUT R0, R0, 0xffffff80, RZ, 0xc0, !PT ;  /* 0xffffff8000007812 */ /* 0x000fe400078ec0ff */
[----:B-----5:R-:W-:-:S03]  /*03d0*/  ISETP.NE.OR P0, PT, R6, RZ, !P0 ;  /* 0x000000ff0600720c */ /* 0x020fc60004705670 */
[----:B------:R-:W-:Y:S01]  /*03e0*/  IMAD.IADD R14, R13, 0x1, -R0 ;  /* 0x000000010d0e7824 */ /* 0x000fe200078e0a00 */
[----:B--2---:R-:W-:Y:S02]  /*03f0*/  ISETP.NE.OR P1, PT, R3, RZ, !P1 ;  /* 0x000000ff0300720c */ /* 0x004fe40004f25670 */
[----:B------:R-:W-:Y:S02]  /*0400*/  SHF.R.S32.HI R3, RZ, 0x1f, R2 ;  /* 0x0000001fff037819 */ /* 0x000fe40000011402 */
[----:B0-----:R-:W-:Y:S02]  /*0410*/  R2UR UR12, R4 ;  /* 0x00000000040c72ca */ /* 0x001fe400000e0000 */
[----:B------:R-:W-:-:S03]  /*0420*/  LEA.HI R3, R3, R2, RZ, 0x2 ;  /* 0x0000000203037211 */ /* 0x000fc600078f10ff */
[----:B------:R-:W-:Y:S01]  /*0430*/  VOTEU.ALL UP0, P0 ;  /* 0x00000000003f7886 */ /* 0x000fe20000000000 */
[----:B------:R-:W-:-:S03]  /*0440*/  LOP3.LUT R3, R3, 0xfffffffc, RZ, 0xc0, !PT ;  /* 0xfffffffc03037812 */ /* 0x000fc600078ec0ff */
[----:B------:R-:W-:Y:S01]  /*0450*/  VOTEU.ALL UP1, P1 ;  /* 0x00000000003f7886 */ /* 0x000fe20000820000 */
[----:B------:R-:W0:Y:S01]  /*0460*/  @!UP0 S2UR UR7, SR_CgaCtaId ;  /* 0x00000000000789c3 */ /* 0x000e220000008800 */
[----:B------:R-:W-:Y:S01]  /*0470*/  @!UP0 UMOV UR6, 0x400 ;  /* 0x0000040000068882 */ /* 0x000fe20000000000 */
[----:B------:R-:W-:-:S04]  /*0480*/  @!UP0 UIADD3 UR4, -UR4, 0x100000, URZ ;  /* 0x0010000004048890 */ /* 0x000fc8000fffe13f */
[----:B------:R-:W-:Y:S02]  /*0490*/  @!UP0 USHF.L.U32 UR5, UR4, 0xb, URZ ;  /* 0x0000000b04058899 */ /* 0x000fe4000800063f */
[----:B------:R-:W-:Y:S01]  /*04a0*/  @!UP0 USHF.L.U32 UR4, UR4, 0x1, URZ ;  /* 0x0000000104048899 */ /* 0x000fe2000800063f */
[----:B------:R-:W-:Y:S01]  /*04b0*/  IMAD.IADD R12, R2, 0x1, -R3 ;  /* 0x00000001020c7824 */ /* 0x000fe200078e0a03 */
[----:B------:R-:W-:Y:S01]  /*04c0*/  @!UP1 UMOV UR9, 0x400 ;  /* 0x0000040000099882 */ /* 0x000fe20000000000 */
[----:B------:R-:W-:Y:S01]  /*04d0*/  VOTEU.ALL UP2, P1 ;  /* 0x00000000003f7886 */ /* 0x000fe20000840000 */
[----:B------:R-:W-:Y:S01]  /*04e0*/  VOTEU.ALL UP3, P1 ;  /* 0x00000000003f7886 */ /* 0x000fe20000860000 */
[----:B------:R-:W-:Y:S01]  /*04f0*/  VOTEU.ALL UP4, P1 ;  /* 0x00000000003f7886 */ /* 0x000fe20000880000 */
[----:B------:R-:W1:Y:S01]  /*0500*/  @!UP1 S2UR UR10, SR_CgaCtaId ;  /* 0x00000000000a99c3 */ /* 0x000e620000008800 */
[----:B------:R-:W-:Y:S01]  /*0510*/  VOTEU.ALL UP5, P1 ;  /* 0x00000000003f7886 */ /* 0x000fe200008a0000 */
[----:B0-----:R-:W-:-:S02]  /*0520*/  @!UP0 ULEA UR8, UR7, UR6, 0x18 ;  /* 0x0000000607088291 */ /* 0x001fc4000f8ec03f */
[----:B------:R-:W-:-:S04]  /*0530*/  @!UP1 UIADD3 UR6, -UR11, 0x100000, URZ ;  /* 0x001000000b069890 */ /* 0x000fc8000fffe13f */
[----:B------:R-:W-:Y:S02]  /*0540*/  @!UP1 USHF.L.U32 UR7, UR6, 0xb, URZ ;  /* 0x0000000b06079899 */ /* 0x000fe4000800063f */
[----:B------:R-:W-:Y:S01]  /*0550*/  @!UP1 USHF.L.U32 UR6, UR6, 0x1, URZ ;  /* 0x0000000106069899 */ /* 0x000fe2000800063f */
[----:B------:R-:W-:Y:S01]  /*0560*/  VOTEU.ALL UP0, P0 ;  /* 0x00000000003f7886 */ /* 0x000fe20000000000 */
[----:B-1----:R-:W-:Y:S01]  /*0570*/  @!UP1 ULEA UR9, UR10, UR9, 0x18 ;  /* 0x000000090a099291 */ /* 0x002fe2000f8ec03f */
[----:B------:R-:W-:Y:S02]  /*0580*/  VOTEU.ALL UP1, P0 ;  /* 0x00000000003f7886 */ /* 0x000fe40000020000 */
[----:B------:R-:W-:Y:S01]  /*0590*/  ULDC.64 UR10, c[0x0][0x698] ;  /* 0x0001a600000a7ab9 */ /* 0x000fe20000000a00 */
[----:B------:R-:W-:Y:S01]  /*05a0*/  ISETP.NE.AND P0, PT, R12, 0x3, PT ;  /* 0x000000030c00780c */ /* 0x000fe20003f05270 */
[----:B------:R-:W0:Y:S02]  /*05b0*/  FENCE.VIEW.ASYNC.S ;  /* 0x00000000000073c6 */ /* 0x000e240000000000 */
[----:B0-----:R0:W3:Y:S01]  /*05c0*/  @!UP0 SYNCS.EXCH.64 URZ, [UR8+0x60], UR4 ;  /* 0x00006004083f85b2 */ /* 0x0010e20008000100 */
[----:B------:R-:W-:-:S02]  /*05d0*/  ISETP.NE.U32.AND P1, PT, RZ, UR10, PT ;  /* 0x0000000aff007c0c */ /* 0x000fc4000bf25070 */
[----:B------:R-:W-:Y:S02]  /*05e0*/  ISETP.EQ.OR P0, PT, R12, RZ, !P0 ;  /* 0x000000ff0c00720c */ /* 0x000fe40004702670 */
[----:B------:R-:W-:Y:S02]  /*05f0*/  ISETP.NE.AND.EX P1, PT, RZ, UR11, PT, P1 ;  /* 0x0000000bff007c0c */ /* 0x000fe4000bf25310 */
[----:B------:R-:W-:-:S04]  /*0600*/  ISETP.EQ.AND P0, PT, R5, RZ, P0 ;  /* 0x000000ff0500720c */ /* 0x000fc80000702270 */
[----:B------:R-:W-:-:S04]  /*0610*/  SEL R7, RZ, 0x1, !P0 ;  /* 0x00000001ff077807 */ /* 0x000fc80004000000 */
[----:B------:R-:W-:Y:S01]  /*0620*/  SEL R7, R7, 0x2, P3 ;  /* 0x0000000207077807 */ /* 0x000fe20001800000 */
[----:B------:R0:W3:Y:S01]  /*0630*/  @!UP1 SYNCS.EXCH.64 URZ, [UR8+0x68], UR4 ;  /* 0x00006804083f95b2 */ /* 0x0000e20008000100 */
[----:B------:R-:W-:Y:S01]  /*0640*/  NOP ;  /* 0x0000000000007918 */ /* 0x000fe20000000000 */
[----:B------:R0:W3:Y:S01]  /*0650*/  @!UP2 SYNCS.EXCH.64 URZ, [UR9+0x40], UR6 ;  /* 0x00004006093fa5b2 */ /* 0x0000e20008000100 */
[----:B------:R0:W3:Y:S01]  /*0660*/  @!UP3 SYNCS.EXCH.64 URZ, [UR9+0x48], UR6 ;  /* 0x00004806093fb5b2 */ /* 0x0000e20008000100 */
[----:B------:R0:W3:Y:S01]  /*0670*/  @!UP4 SYNCS.EXCH.64 URZ, [UR9+0x50], UR6 ;  /* 0x00005006093fc5b2 */ /* 0x0000e20008000100 */
[----:B------:R0:W3:Y:S01]  /*0680*/  @!UP5 SYNCS.EXCH.64 URZ, [UR9+0x58], UR6 ;  /* 0x00005806093fd5b2 */ /* 0x0000e20008000100 */
[----:B------:R-:W-:Y:S01]  /*0690*/  NOP ;  /* 0x0000000000007918 */ /* 0x000fe20000000000 */
[----:B---34-:R-:W-:Y:S06]  /*06a0*/  BAR.SYNC.DEFER_BLOCKING 0x0 ;  /* 0x0000000000007b1d */ /* 0x018fec0000010000 */
[----:B0-----:R-:W-:Y:S05]  /*06b0*/  @!P1 BRA `(.L_x_3) ;  /* 0x00000000001c9947 */ /* 0x001fea0003800000 */
[----:B------:R-:W0:Y:S02]  /*06c0*/  LDC.64 R2, c[0x0][0x698] ;  /* 0x0001a600ff027b82 */ /* 0x000e240000000a00 */
[----:B0-----:R-:W2:Y:S02]  /*06d0*/  LDG.E.64 R2, desc[UR16][R2.64] ;  /* 0x0000001002027981 */ /* 0x001ea4000c1e1b00 */
[----:B--2---:R-:W-:-:S04]  /*06e0*/  ISETP.NE.U32.AND P0, PT, R2, RZ, PT ;  /* 0x000000ff0200720c */ /* 0x004fc80003f05070 */
[----:B------:R-:W-:-:S13]  /*06f0*/  ISETP.NE.AND.EX P0, PT, R3, RZ, PT, P0 ;  /* 0x000000ff0300720c */ /* 0x000fda0003f05300 */
[----:B------:R-:W-:Y:S05]  /*0700*/  @!P0 BRA `(.L_x_3) ;  /* 0x0000000000088947 */ /* 0x000fea0003800000 */
[----:B------:R2:W5:Y:S01]  /*0710*/  LD.E R11, desc[UR16][R2.64] ;  /* 0x00000010020b7980 */ /* 0x000562000c101900 */
[----:B------:R-:W-:Y:S05]  /*0720*/  BRA `(.L_x_4) ;  /* 0x0000000000207947 */ /* 0x000fea0003800000 */
.L_x_3:
[----:B------:R-:W-:Y:S02]  /*0730*/  ULDC.64 UR4, c[0x0][0x688] ;  /* 0x0001a20000047ab9 */ /* 0x000fe40000000a00 */
[----:B------:R-:W-:-:S04]  /*0740*/  ISETP.NE.U32.AND P0, PT, RZ, UR4, PT ;  /* 0x00000004ff007c0c */ /* 0x000fc8000bf05070 */
[----:B------:R-:W-:-:S13]  /*0750*/  ISETP.NE.AND.EX P0, PT, RZ, UR5, PT, P0 ;  /* 0x00000005ff007c0c */ /* 0x000fda000bf05300 */
[----:B------:R-:W-:Y:S05]  /*0760*/  @!P0 BRA `(.L_x_5) ;  /* 0x00000000000c8947 */ /* 0x000fea0003800000 */
[----:B------:R-:W0:Y:S02]  /*0770*/  LDC.64 R2, c[0x0][0x688] ;  /* 0x0001a200ff027b82 */ /* 0x000e240000000a00 */
[----:B0-----:R1:W5:Y:S01]  /*0780*/  LDG.E R11, desc[UR16][R2.64] ;  /* 0x00000010020b7981 */ /* 0x001362000c1e1900 */
[----:B------:R-:W-:Y:S05]  /*0790*/  BRA `(.L_x_4) ;  /* 0x0000000000047947 */ /* 0x000fea0003800000 */
.L_x_5:
[----:B------:R-:W0:Y:S02]  /*07a0*/  LDC R11, c[0x0][0x680] ;  /* 0x0001a000ff0b7b82 */ /* 0x000e240000000800 */
.L_x_4:
[----:B------:R-:W-:Y:S02]  /*07b0*/  ULDC.64 UR4, c[0x0][0x6a0] ;  /* 0x0001a80000047ab9 */ /* 0x000fe40000000a00 */
[----:B------:R-:W-:-:S04]  /*07c0*/  ISETP.NE.U32.AND P0, PT, RZ, UR4, PT ;  /* 0x00000004ff007c0c */ /* 0x000fc8000bf05070 */
[----:B------:R-:W-:-:S13]  /*07d0*/  ISETP.NE.AND.EX P0, PT, RZ, UR5, PT, P0 ;  /* 0x00000005ff007c0c */ /* 0x000fda000bf05300 */
[----:B------:R-:W-:Y:S05]  /*07e0*/  @!P0 BRA `(.L_x_6) ;  /* 0x00000000001c8947 */ /* 0x000fea0003800000 */
[----:B-12---:R-:W1:Y:S02]  /*07f0*/  LDC.64 R2, c[0x0][0x6a0] ;  /* 0x0001a800ff027b82 */ /* 0x006e640000000a00 */
[----:B-1----:R-:W2:Y:S02]  /*0800*/  LDG.E.64 R2, desc[UR16][R2.64] ;  /* 0x0000001002027981 */ /* 0x002ea4000c1e1b00 */
[----:B--2---:R-:W-:-:S04]  /*0810*/  ISETP.NE.U32.AND P0, PT, R2, RZ, PT ;  /* 0x000000ff0200720c */ /* 0x004fc80003f05070 */
[----:B------:R-:W-:-:S13]  /*0820*/  ISETP.NE.AND.EX P0, PT, R3, RZ, PT, P0 ;  /* 0x000000ff0300720c */ /* 0x000fda0003f05300 */
[----:B------:R-:W-:Y:S05]  /*0830*/  @!P0 BRA `(.L_x_6) ;  /* 0x0000000000088947 */ /* 0x000fea0003800000 */
[----:B------:R1:W5:Y:S01]  /*0840*/  LD.E R10, desc[UR16][R2.64] ;  /* 0x00000010020a7980 */ /* 0x000362000c101900 */
[----:B------:R-:W-:Y:S05]  /*0850*/  BRA `(.L_x_7) ;  /* 0x0000000000207947 */ /* 0x000fea0003800000 */
.L_x_6:
[----:B------:R-:W-:Y:S02]  /*0860*/  ULDC.64 UR4, c[0x0][0x690] ;  /* 0x0001a40000047ab9 */ /* 0x000fe40000000a00 */
[----:B------:R-:W-:-:S04]  /*0870*/  ISETP.NE.U32.AND P0, PT, RZ, UR4, PT ;  /* 0x00000004ff007c0c */ /* 0x000fc8000bf05070 */
[----:B------:R-:W-:-:S13]  /*0880*/  ISETP.NE.AND.EX P0, PT, RZ, UR5, PT, P0 ;  /* 0x00000005ff007c0c */ /* 0x000fda000bf05300 */
[----:B------:R-:W-:Y:S05]  /*0890*/  @!P0 BRA `(.L_x_8) ;  /* 0x00000000000c8947 */ /* 0x000fea0003800000 */
[----:B-12---:R-:W1:Y:S02]  /*08a0*/  LDC.64 R2, c[0x0][0x690] ;  /* 0x0001a400ff027b82 */ /* 0x006e640000000a00 */
[----:B-1----:R4:W5:Y:S01]  /*08b0*/  LDG.E R10, desc[UR16][R2.64] ;  /* 0x00000010020a7981 */ /* 0x002962000c1e1900 */
[----:B------:R-:W-:Y:S05]  /*08c0*/  BRA `(.L_x_7) ;  /* 0x0000000000047947 */ /* 0x000fea0003800000 */
.L_x_8:
[----:B------:R-:W3:Y:S02]  /*08d0*/  LDC R10, c[0x0][0x684] ;  /* 0x0001a100ff0a7b82 */ /* 0x000ee40000000800 */
.L_x_7:
[----:B------:R-:W0:Y:S01]  /*08e0*/  LDC R0, c[0x0][0x75c] ;  /* 0x0001d700ff007b82 */ /* 0x000e220000000800 */
[----:B------:R-:W1:Y:S01]  /*08f0*/  S2R R22, SR_CTAID.Y ;  /* 0x0000000000167919 */ /* 0x000e620000002600 */
[----:B------:R-:W-:Y:S01]  /*0900*/  ULDC UR8, c[0x0][0x604] ;  /* 0x0001810000087ab9 */ /* 0x000fe20000000800 */
[----:B------:R-:W-:Y:S01]  /*0910*/  ISETP.NE.AND P0, PT, R5, 0x2, PT ;  /* 0x000000020500780c */ /* 0x000fe20003f05270 */
[----:B------:R-:W-:Y:S01]  /*0920*/  UIADD3 UR8, UR8, 0x3f, URZ ;  /* 0x0000003f08087890 */ /* 0x000fe2000fffe03f */
[----:B------:R-:W3:Y:S01]  /*0930*/  S2R R16, SR_CTAID.X ;  /* 0x0000000000107919 */ /* 0x000ee20000002500 */
[----:B------:R-:W-:Y:S01]  /*0940*/  IMAD.MOV.U32 R17, RZ, RZ, RZ ;  /* 0x000000ffff117224 */ /* 0x000fe200078e00ff */
[----:B------:R-:W-:Y:S01]  /*0950*/  UMOV UR5, URZ ;  /* 0x0000003f00057c82 */ /* 0x000fe20008000000 */
[----:B------:R-:W-:Y:S01]  /*0960*/  USHF.R.S32.HI UR9, URZ, 0x1f, UR8 ;  /* 0x0000001f3f097899 */ /* 0x000fe20008011408 */
[----:B------:R-:W-:Y:S01]  /*0970*/  UMOV UR4, URZ ;  /* 0x0000003f00047c82 */ /* 0x000fe20008000000 */
[----:B------:R-:W-:-:S02]  /*0980*/  ULDC.64 UR10, c[0x0][0x750] ;  /* 0x0001d400000a7ab9 */ /* 0x000fc40000000a00 */
[----:B------:R-:W-:Y:S01]  /*0990*/  ULEA.HI UR9, UR9, UR8, URZ, 0x6 ;  /* 0x0000000809097291 */ /* 0x000fe2000f8f303f */
[----:B0-----:R-:W-:-:S13]  /*09a0*/  ISETP.NE.AND P3, PT, R0, 0x1, PT ;  /* 0x000000010000780c */ /* 0x001fda0003f65270 */
[----:B------:R-:W3:Y:S01]  /*09b0*/  @P3 LDC R15, c[0x0][0x10] ;  /* 0x00000400ff0f3b82 */ /* 0x000ee20000000800 */
[----:B-12-4-:R-:W-:Y:S02]  /*09c0*/  @P3 IMAD.MOV.U32 R2, RZ, RZ, R22 ;  /* 0x000000ffff023224 */ /* 0x016fe400078e0016 */
[----:B------:R-:W-:Y:S02]  /*09d0*/  @P3 IMAD.MOV.U32 R3, RZ, RZ, RZ ;  /* 0x000000ffff033224 */ /* 0x000fe400078e00ff */
[----:B------:R-:W-:-:S03]  /*09e0*/  @P3 IMAD.MOV.U32 R5, RZ, RZ, RZ ;  /* 0x000000ffff053224 */ /* 0x000fc600078e00ff */
[----:B------:R-:W0:Y:S01]  /*09f0*/  @!P3 LDC R9, c[0x0][0xc] ;  /* 0x00000300ff09bb82 */ /* 0x000e220000000800 */
[----:B------:R-:W-:Y:S01]  /*0a00*/  ULDC UR6, c[0x0][0xc] ;  /* 0x0000030000067ab9 */ /* 0x000fe20000000800 */
[----:B------:R-:W-:Y:S02]  /*0a10*/  ULDC UR7, c[0x0][0x10] ;  /* 0x0000040000077ab9 */ /* 0x000fe40000000800 */
[----:B------:R-:W-:-:S04]  /*0a20*/  UIMAD.WIDE.U32 UR6, UR6, UR7, URZ ;  /* 0x00000007060672a5 */ /* 0x000fc8000f8e003f */
[----:B------:R-:W1:Y:S01]  /*0a30*/  LDC R8, c[0x0][0x14] ;  /* 0x00000500ff087b82 */ /* 0x000e620000000800 */
[----:B---3--:R-:W-:-:S04]  /*0a40*/  @P3 IMAD.WIDE.U32 R2, R16, R15, R2 ;  /* 0x0000000f10023225 */ /* 0x008fc800078e0002 */
[----:B------:R-:W-:Y:S02]  /*0a50*/  @P3 IMAD.IADD R3, R3, 0x1, R5 ;  /* 0x0000000103033824 */ /* 0x000fe400078e0205 */
[----:B0-----:R-:W-:-:S04]  /*0a60*/  @!P3 IMAD.WIDE.U32 R4, R9, R22, R16 ;  /* 0x000000160904b225 */ /* 0x001fc800078e0010 */
[----:B------:R-:W-:Y:S02]  /*0a70*/  @!P3 IMAD.MOV.U32 R2, RZ, RZ, R4 ;  /* 0x000000ffff02b224 */ /* 0x000fe400078e0004 */
[----:B------:R-:W-:Y:S02]  /*0a80*/  @!P3 IMAD.MOV.U32 R3, RZ, RZ, R5 ;  /* 0x000000ffff03b224 */ /* 0x000fe400078e0005 */
[C---:B-1----:R-:W-:Y:S02]  /*0a90*/  IMAD R15, R8.reuse, UR7, RZ ;  /* 0x00000007080f7c24 */ /* 0x042fe4000f8e02ff */
[----:B------:R-:W-:Y:S01]  /*0aa0*/  IMAD.WIDE.U32 R8, R8, UR6, RZ ;  /* 0x0000000608087c25 */ /* 0x000fe2000f8e00ff */
[----:B------:R-:W-:-:S03]  /*0ab0*/  USHF.R.S32.HI UR6, URZ, 0x6, UR9 ;  /* 0x000000063f067899 */ /* 0x000fc60008011409 */
[----:B------:R-:W-:Y:S01]  /*0ac0*/  IMAD.IADD R0, R9, 0x1, R15 ;  /* 0x0000000109007824 */ /* 0x000fe200078e020f */
[----:B------:R-:W-:Y:S08]  /*0ad0*/  @P0 BRA `(.L_x_9) ;  /* 0x0000000000200947 */ /* 0x000ff00003800000 */
[----:B------:R-:W-:Y:S01]  /*0ae0*/  UISETP.GE.U32.AND UP0, UPT, UR6, 0x3, UPT ;  /* 0x000000030600788c */ /* 0x000fe2000bf06070 */
[----:B------:R-:W-:Y:S01]  /*0af0*/  IADD3 R2, P0, R2, R8, RZ ;  /* 0x0000000802027210 */ /* 0x000fe20007f1e0ff */
[----:B------:R-:W-:-:S04]  /*0b00*/  UIMAD.WIDE.U32 UR4, UR6, -0x55555555, URZ ;  /* 0xaaaaaaab060478a5 */ /* 0x000fc8000f8e003f */
[----:B------:R-:W-:Y:S01]  /*0b10*/  USHF.R.U32.HI UR5, URZ, 0x1, UR5 ;  /* 0x000000013f057899 */ /* 0x000fe20008011605 */
[----:B------:R-:W-:Y:S02]  /*0b20*/  IMAD.X R3, R0, 0x1, R3, P0 ;  /* 0x0000000100037824 */ /* 0x000fe400000e0603 */
[----:B------:R-:W-:Y:S02]  /*0b30*/  UMOV UR4, URZ ;  /* 0x0000003f00047c82 */ /* 0x000fe40008000000 */
[----:B------:R-:W-:Y:S02]  /*0b40*/  @UP0 ULOP3.LUT UR4, UR5, 0x1, URZ, 0xc0, !UPT ;  /* 0x0000000105040892 */ /* 0x000fe4000f8ec03f */
[----:B------:R-:W-:-:S12]  /*0b50*/  UIMAD UR5, UR5, -0x3, UR6 ;  /* 0xfffffffd050578a4 */ /* 0x000fd8000f8e0206 */
.L_x_9:
[----:B------:R-:W-:Y:S01]  /*0b60*/  ISETP.GE.U32.AND P0, PT, R2, UR10, PT ;  /* 0x0000000a02007c0c */ /* 0x000fe2000bf06070 */
[----:B------:R-:W-:Y:S01]  /*0b70*/  IMAD.MOV.U32 R6, RZ, RZ, -0x1 ;  /* 0xffffffffff067424 */ /* 0x000fe200078e00ff */
[----:B------:R-:W-:Y:S01]  /*0b80*/  PRMT R15, RZ, 0x7610, R15 ;  /* 0x00007610ff0f7816 */ /* 0x000fe2000000000f */
[----:B------:R-:W-:Y:S01]  /*0b90*/  IMAD.MOV.U32 R5, RZ, RZ, -0x1 ;  /* 0xffffffffff057424 */ /* 0x000fe200078e00ff */
[----:B------:R-:W-:Y:S01]  /*0ba0*/  ISETP.GE.U32.AND.EX P0, PT, R3, UR11, PT, P0 ;  /* 0x0000000b03007c0c */ /* 0x000fe2000bf06100 */
[----:B------:R-:W-:-:S12]  /*0bb0*/  IMAD.MOV.U32 R4, RZ, RZ, -0x1 ;  /* 0xffffffffff047424 */ /* 0x000fd800078e00ff */
[----:B------:R-:W-:Y:S05]  /*0bc0*/  @P0 BRA `(.L_x_10) ;  /* 0x00000004005c0947 */ /* 0x000fea0003800000 */
[----:B------:R-:W0:Y:S01]  /*0bd0*/  LDC.64 R24, c[0x0][0x728] ;  /* 0x0001ca00ff187b82 */ /* 0x000e220000000a00 */
[----:B------:R-:W-:Y:S02]  /*0be0*/  IMAD.MOV.U32 R4, RZ, RZ, R2 ;  /* 0x000000ffff047224 */ /* 0x000fe400078e0002 */
[----:B------:R-:W-:-:S05]  /*0bf0*/  IMAD.MOV.U32 R5, RZ, RZ, R3 ;  /* 0x000000ffff057224 */ /* 0x000fca00078e0003 */
[----:B------:R-:W1:Y:S08]  /*0c00*/  LDC R6, c[0x0][0x730] ;  /* 0x0001cc00ff067b82 */ /* 0x000e700000000800 */
[----:B------:R-:W2:Y:S01]  /*0c10*/  LDC.64 R26, c[0x0][0x720] ;  /* 0x0001c800ff1a7b82 */ /* 0x000ea20000000a00 */
[----:B0-----:R-:W-:-:S04]  /*0c20*/  ISETP.NE.U32.AND P0, PT, R24, RZ, PT ;  /* 0x000000ff1800720c */ /* 0x001fc80003f05070 */
[----:B------:R-:W-:-:S13]  /*0c30*/  ISETP.NE.AND.EX P0, PT, R25, RZ, PT, P0 ;  /* 0x000000ff1900720c */ /* 0x000fda0003f05300 */
[----:B-12---:R-:W-:Y:S05]  /*0c40*/  @!P0 BRA `(.L_x_11) ;  /* 0x0000000000288947 */ /* 0x006fea0003800000 */
[----:B------:R-:W0:Y:S02]  /*0c50*/  LDC R15, c[0x0][0x734] ;  /* 0x0001cd00ff0f7b82 */ /* 0x000e240000000800 */
[----:B0-----:R-:W-:-:S05]  /*0c60*/  IADD3 R15, P0, R2, R15, RZ ;  /* 0x0000000f020f7210 */ /* 0x001fca0007f1e0ff */
[----:B------:R-:W-:-:S04]  /*0c70*/  IMAD.X R23, RZ, RZ, R3, P0 ;  /* 0x000000ffff177224 */ /* 0x000fc800000e0603 */
[----:B------:R-:W-:-:S04]  /*0c80*/  IMAD.WIDE.U32 R4, R23, R24, RZ ;  /* 0x0000001817047225 */ /* 0x000fc800078e00ff */
[----:B------:R-:W-:-:S04]  /*0c90*/  IMAD.WIDE.U32 R18, P0, R15, R25, R4 ;  /* 0x000000190f127225 */ /* 0x000fc80007800004 */
[----:B------:R-:W-:-:S04]  /*0ca0*/  IMAD.WIDE.U32 R4, R15, R24, RZ ;  /* 0x000000180f047225 */ /* 0x000fc800078e00ff */
[----:B------:R-:W-:Y:S01]  /*0cb0*/  IMAD.X R21, RZ, RZ, RZ, P0 ;  /* 0x000000ffff157224 */ /* 0x000fe200000e06ff */
[----:B------:R-:W-:Y:S01]  /*0cc0*/  IADD3 RZ, P0, R5, R18, RZ ;  /* 0x0000001205ff7210 */ /* 0x000fe20007f1e0ff */
[----:B------:R-:W-:-:S04]  /*0cd0*/  IMAD.MOV.U32 R20, RZ, RZ, R19 ;  /* 0x000000ffff147224 */ /* 0x000fc800078e0013 */
[----:B------:R-:W-:-:S08]  /*0ce0*/  IMAD.WIDE.U32.X R4, R23, R25, R20, P0 ;  /* 0x0000001917047225 */ /* 0x000fd000000e0414 */
.L_x_11:
[-CC-:B------:R-:W-:Y:S01]  /*0cf0*/  SHF.R.U64 R33, R4, R6.reuse, R5.reuse ;  /* 0x0000000604217219 */ /* 0x180fe20000001205 */
[----:B------:R-:W0:Y:S01]  /*0d00*/  LDC.64 R28, c[0x0][0x740] ;  /* 0x0001d000ff1c7b82 */ /* 0x000e220000000a00 */
[----:B------:R-:W-:Y:S01]  /*0d10*/  SHF.R.U32.HI R5, RZ, R6, R5 ;  /* 0x00000006ff057219 */ /* 0x000fe20000011605 */
[----:B------:R-:W-:Y:S01]  /*0d20*/  ULDC UR7, c[0x0][0x150] ;  /* 0x0000540000077ab9 */ /* 0x000fe20000000800 */
[----:B------:R-:W-:Y:S02]  /*0d30*/  IADD3 R17, P0, RZ, -R33, RZ ;  /* 0x80000021ff117210 */ /* 0x000fe40007f1e0ff */
[----:B------:R-:W-:-:S03]  /*0d40*/  I2FP.F32.U32 R4, R16 ;  /* 0x0000001000047245 */ /* 0x000fc60000201000 */
[----:B------:R-:W-:Y:S01]  /*0d50*/  IMAD.X R19, RZ, RZ, ~R5, P0 ;  /* 0x000000ffff137224 */ /* 0x000fe200000e0e05 */
[----:B------:R-:W1:Y:S01]  /*0d60*/  LDC R20, c[0x0][0x718] ;  /* 0x0001c600ff147b82 */ /* 0x000e620000000800 */
[----:B------:R-:W-:Y:S01]  /*0d70*/  FMUL R6, R4, UR7 ;  /* 0x0000000704067c20 */ /* 0x000fe20008400000 */
[----:B------:R-:W-:Y:S01]  /*0d80*/  IMAD.WIDE.U32 R4, R17, R26, R2 ;  /* 0x0000001a11047225 */ /* 0x000fe200078e0002 */
[----:B------:R-:W-:-:S03]  /*0d90*/  ULDC UR7, c[0x0][0x154] ;  /* 0x0000550000077ab9 */ /* 0x000fc60000000800 */
[----:B------:R-:W-:Y:S01]  /*0da0*/  IMAD R18, R19, R26, RZ ;  /* 0x0000001a13127224 */ /* 0x000fe200078e02ff */
[----:B------:R-:W2:Y:S01]  /*0db0*/  F2I.U32.TRUNC.NTZ R6, R6 ;  /* 0x0000000600067305 */ /* 0x000ea2000020f000 */
[----:B------:R-:W3:Y:S01]  /*0dc0*/  LDC R15, c[0x0][0x144] ;  /* 0x00005100ff0f7b82 */ /* 0x000ee20000000800 */
[----:B------:R-:W-:Y:S02]  /*0dd0*/  IMAD.MOV.U32 R19, RZ, RZ, -0x1 ;  /* 0xffffffffff137424 */ /* 0x000fe400078e00ff */
[----:B------:R-:W-:-:S04]  /*0de0*/  IMAD R17, R17, R27, R18 ;  /* 0x0000001b11117224 */ /* 0x000fc800078e0212 */
[----:B------:R-:W-:Y:S01]  /*0df0*/  IMAD.IADD R17, R5, 0x1, R17 ;  /* 0x0000000105117824 */ /* 0x000fe200078e0211 */
[----:B------:R-:W4:Y:S01]  /*0e00*/  LDC R26, c[0x0][0x708] ;  /* 0x0001c200ff1a7b82 */ /* 0x000f220000000800 */
[----:B0-----:R-:W-:-:S04]  /*0e10*/  ISETP.NE.U32.AND P0, PT, R28, RZ, PT ;  /* 0x000000ff1c00720c */ /* 0x001fc80003f05070 */
[----:B------:R-:W-:Y:S01]  /*0e20*/  ISETP.NE.AND.EX P0, PT, R29, RZ, PT, P0 ;  /* 0x000000ff1d00720c */ /* 0x000fe20003f05300 */
[----:B--2---:R-:W-:Y:S02]  /*0e30*/  IMAD.MOV R5, RZ, RZ, -R6 ;  /* 0x000000ffff057224 */ /* 0x004fe400078e0a06 */
[----:B------:R-:W0:Y:S01]  /*0e40*/  LDC R18, c[0x0][0x758] ;  /* 0x0001d600ff127b82 */ /* 0x000e220000000800 */
[-CC-:B-1----:R-:W-:Y:S02]  /*0e50*/  SHF.R.U64 R24, R4, R20.reuse, R17.reuse ;  /* 0x0000001404187219 */ /* 0x182fe40000001211 */
[----:B------:R-:W-:Y:S02]  /*0e60*/  SHF.R.U32.HI R17, RZ, R20, R17 ;  /* 0x00000014ff117219 */ /* 0x000fe40000011611 */
[----:B------:R-:W-:-:S03]  /*0e70*/  I2FP.F32.U32 R4, R22 ;  /* 0x0000001600047245 */ /* 0x000fc60000201000 */
[----:B------:R-:W1:Y:S01]  /*0e80*/  LDC R23, c[0x0][0x148] ;  /* 0x00005200ff177b82 */ /* 0x000e620000000800 */
[----:B---3--:R-:W-:Y:S02]  /*0e90*/  IMAD R6, R15, R5, R16 ;  /* 0x000000050f067224 */ /* 0x008fe400078e0210 */
[----:B------:R-:W-:-:S04]  /*0ea0*/  FMUL R5, R4, UR7 ;  /* 0x0000000704057c20 */ /* 0x000fc80008400000 */
[----:B------:R2:W3:Y:S01]  /*0eb0*/  F2I.U32.TRUNC.NTZ R21, R5 ;  /* 0x0000000500157305 */ /* 0x0004e2000020f000 */
[----:B------:R-:W1:Y:S01]  /*0ec0*/  LDC R27, c[0x0][0x700] ;  /* 0x0001c000ff1b7b82 */ /* 0x000e620000000800 */
[-CC-:B----4-:R-:W-:Y:S02]  /*0ed0*/  SHF.R.U64 R35, R24, R26.reuse, R17.reuse ;  /* 0x0000001a18237219 */ /* 0x190fe40000001211 */
[----:B------:R-:W-:Y:S01]  /*0ee0*/  SHF.R.U32.HI R15, RZ, R26, R17 ;  /* 0x0000001aff0f7219 */ /* 0x000fe20000011611 */
[----:B------:R-:W-:-:S04]  /*0ef0*/  IMAD.MOV.U32 R17, RZ, RZ, 0x1 ;  /* 0x00000001ff117424 */ /* 0x000fc800078e00ff */
[----:B------:R-:W4:Y:S01]  /*0f00*/  LDC R30, c[0x0][0x748] ;  /* 0x0001d200ff1e7b82 */ /* 0x000f220000000800 */
[-C--:B0-----:R-:W-:Y:S02]  /*0f10*/  SHF.L.U32 R4, R19, R18.reuse, RZ ;  /* 0x0000001213047219 */ /* 0x081fe400000006ff */
[-CC-:B------:R-:W-:Y:S02]  /*0f20*/  SHF.R.U64 R26, R35, R18.reuse, R15.reuse ;  /* 0x00000012231a7219 */ /* 0x180fe4000000120f */
[----:B------:R-:W-:Y:S02]  /*0f30*/  SHF.R.U32.HI R25, RZ, R18, R15 ;  /* 0x00000012ff197219 */ /* 0x000fe4000001160f */
[----:B------:R-:W-:Y:S01]  /*0f40*/  LOP3.LUT R20, RZ, R4, RZ, 0x33, !PT ;  /* 0x00000004ff147212 */ /* 0x000fe200078e33ff */
[----:B------:R-:W0:Y:S01]  /*0f50*/  LDC R31, c[0x0][0x738] ;  /* 0x0001ce00ff1f7b82 */ /* 0x000e220000000800 */
[----:B------:R-:W-:Y:S01]  /*0f60*/  SHF.L.U32 R15, R17, R18, RZ ;  /* 0x00000012110f7219 */ /* 0x000fe200000006ff */
[----:B------:R-:W-:-:S02]  /*0f70*/  IMAD.MOV.U32 R4, RZ, RZ, R26 ;  /* 0x000000ffff047224 */ /* 0x000fc400078e001a */
[----:B--2---:R-:W-:-:S04]  /*0f80*/  IMAD.MOV.U32 R5, RZ, RZ, R25 ;  /* 0x000000ffff057224 */ /* 0x004fc800078e0019 */
[----:B------:R-:W2:Y:S01]  /*0f90*/  LDC R32, c[0x0][0x710] ;  /* 0x0001c400ff207b82 */ /* 0x000ea20000000800 */
[----:B---3--:R-:W-:Y:S05]  /*0fa0*/  @!P0 BRA `(.L_x_12) ;  /* 0x0000000000288947 */ /* 0x008fea0003800000 */
[----:B------:R-:W3:Y:S02]  /*0fb0*/  LDC R19, c[0x0][0x74c] ;  /* 0x0001d300ff137b82 */ /* 0x000ee40000000800 */
[----:B---3--:R-:W-:-:S05]  /*0fc0*/  IADD3 R19, P0, R26, R19, RZ ;  /* 0x000000131a137210 */ /* 0x008fca0007f1e0ff */
        /* <DEDUP_REMOVED lines=8> */
.L_x_12:
[----:B----4-:R-:W-:Y:S01]  /*1050*/  SHF.R.U64 R4, R4, R30, R5 ;  /* 0x0000001e04047219 */ /* 0x010fe20000001205 */
[----:B-1----:R-:W-:Y:S01]  /*1060*/  VIADD R5, R27, 0xffffffff ;  /* 0xffffffff1b057836 */ /* 0x002fe20000000000 */
[----:B------:R-:W-:Y:S01]  /*1070*/  LOP3.LUT R20, R35, R20, RZ, 0xc0, !PT ;  /* 0x0000001423147212 */ /* 0x000fe200078ec0ff */
[----:B------:R-:W-:Y:S02]  /*1080*/  IMAD.MOV R21, RZ, RZ, -R21 ;  /* 0x000000ffff157224 */ /* 0x000fe400078e0a15 */
[----:B------:R-:W-:Y:S01]  /*1090*/  IMAD.MOV R16, RZ, RZ, -R4 ;  /* 0x000000ffff107224 */ /* 0x000fe200078e0a04 */
[----:B------:R-:W-:Y:S01]  /*10a0*/  LOP3.LUT R5, R24, R5, RZ, 0xc0, !PT ;  /* 0x0000000518057212 */ /* 0x000fe200078ec0ff */
[----:B------:R-:W-:Y:S02]  /*10b0*/  IMAD R15, R15, R4, R20 ;  /* 0x000000040f0f7224 */ /* 0x000fe400078e0214 */
[----:B------:R-:W-:Y:S02]  /*10c0*/  @P3 IMAD R6, R23, R21, R22 ;  /* 0x0000001517063224 */ /* 0x000fe400078e0216 */
[----:B0-----:R-:W-:-:S02]  /*10d0*/  IMAD R4, R16, R31, R26 ;  /* 0x0000001f10047224 */ /* 0x001fc400078e021a */
[----:B--2---:R-:W-:Y:S02]  /*10e0*/  IMAD R6, R15, R32, R6 ;  /* 0x000000200f067224 */ /* 0x004fe400078e0206 */
[----:B------:R-:W-:Y:S02]  /*10f0*/  IMAD R17, R4, R27, R5 ;  /* 0x0000001b04117224 */ /* 0x000fe400078e0205 */
[----:B------:R-:W-:Y:S02]  /*1100*/  IMAD.MOV.U32 R15, RZ, RZ, 0x1 ;  /* 0x00000001ff0f7424 */ /* 0x000fe400078e00ff */
[----:B------:R-:W-:Y:S01]  /*1110*/  IMAD.MOV.U32 R4, RZ, RZ, R33 ;  /* 0x000000ffff047224 */ /* 0x000fe200078e0021 */
[----:B------:R-:W-:Y:S02]  /*1120*/  SEL R5, R17, R6, !P3 ;  /* 0x0000000611057207 */ /* 0x000fe40005800000 */
[----:B------:R-:W-:-:S07]  /*1130*/  SEL R6, R6, R17, !P3 ;  /* 0x0000001106067207 */ /* 0x000fce0005800000 */
.L_x_10:
[----:B------:R-:W-:Y:S05]  /*1140*/  @!P2 BRA `(.L_x_13) ;  /* 0x000000a400bca947 */ /* 0x000fea0003800000 */
[----:B------:R-:W-:-:S13]  /*1150*/  ISETP.GT.U32.AND P0, PT, R34, 0x1, PT ;  /* 0x000000012200780c */ /* 0x000fda0003f04070 */
[----:B------:R-:W-:Y:S05]  /*1160*/  @P0 EXIT ;  /* 0x000000000000094d */ /* 0x000fea0003800000 */
.L_x_14:
[----:B------:R-:W-:-:S08]  /*1170*/  NOP ;  /* 0x0000000000007918 */ /* 0x000fd00000000000 */
[----:B------:R-:W0:Y:S02]  /*1180*/  USETMAXREG.TRY_ALLOC.CTAPOOL UP0, 0xe8 ;  /* 0x000000e8000079c8 */ /* 0x000e240008000600 */
[----:B0-----:R-:W-:-:S13]  /*1190*/  PLOP3.LUT P0, PT, PT, PT, UP0, 0x80, 0x0 ;  /* 0x000000000000781c */ /* 0x001fda0003f0f008 */
[----:B------:R-:W-:Y:S05]  /*11a0*/  @!P0 BRA `(.L_x_14) ;  /* 0xfffffffc00f08947 */ /* 0x000fea000383ffff */
[----:B------:R-:W-:-:S13]  /*11b0*/  LOP3.LUT P0, RZ, R15, 0xff, RZ, 0xc0, !PT ;  /* 0x000000ff0fff7812 */ /* 0x000fda000780c0ff */
[----:B------:R-:W-:Y:S05]  /*11c0*/  @!P0 EXIT ;  /* 0x000000000000894d */ /* 0x000fea0003800000 */
[----:B------:R-:W-:Y:S01]  /*11d0*/  SHF.R.S32.HI R13, RZ, 0x1f, R14 ;  /* 0x0000001fff0d7819 */ /* 0x000fe2000001140e */
[----:B------:R-:W0:Y:S01]  /*11e0*/  S2UR UR8, SR_CgaCtaId ;  /* 0x00000000000879c3 */ /* 0x000e220000008800 */
[-C--:B------:R-:W-:Y:S01]  /*11f0*/  LEA.HI R12, R14, R14.reuse, RZ, 0x1 ;  /* 0x0000000e0e0c7211 */ /* 0x080fe200078f08ff */
[----:B------:R-:W-:Y:S01]  /*1200*/  UIADD3 UR9, UR12, -0x1, URZ ;  /* 0xffffffff0c097890 */ /* 0x000fe2000fffe03f */
[CC--:B------:R-:W-:Y:S01]  /*1210*/  LEA.HI R15, R13.reuse, R14.reuse, RZ, 0x2 ;  /* 0x0000000e0d0f7211 */ /* 0x0c0fe200078f10ff */
[----:B------:R-:W-:Y:S01]  /*1220*/  UMOV UR7, 0x400 ;  /* 0x0000040000077882 */ /* 0x000fe20000000000 */
[----:B------:R-:W-:Y:S01]  /*1230*/  LEA.HI R18, R13, R14, RZ, 0x5 ;  /* 0x0000000e0d127211 */ /* 0x000fe200078f28ff */
[----:B------:R-:W-:Y:S01]  /*1240*/  UISETP.NE.AND UP0, UPT, UR9, URZ, UPT ;  /* 0x0000003f0900728c */ /* 0x000fe2000bf05270 */
[--C-:B------:R-:W-:Y:S01]  /*1250*/  SHF.R.S32.HI R16, RZ, 0x2, R15.reuse ;  /* 0x00000002ff107819 */ /* 0x100fe2000001140f */
[----:B------:R-:W-:Y:S01]  /*1260*/  ULDC UR10, c[0x0][0x284] ;  /* 0x0000a100000a7ab9 */ /* 0x000fe20000000800 */
[----:B------:R-:W-:Y:S01]  /*1270*/  SHF.R.S32.HI R17, RZ, 0x1f, R15 ;  /* 0x0000001fff117819 */ /* 0x000fe2000001140f */
[----:B------:R-:W-:Y:S01]  /*1280*/  USHF.L.U32 UR20, UR6, 0x1, URZ ;  /* 0x0000000106147899 */ /* 0x000fe2000800063f */
[----:B------:R-:W-:-:S02]  /*1290*/  LOP3.LUT R13, R12, 0x3ffffe, RZ, 0xc0, !PT ;  /* 0x003ffffe0c0d7812 */ /* 0x000fc400078ec0ff */
[----:B------:R-:W-:Y:S02]  /*12a0*/  LEA.HI R17, R17, R16, RZ, 0x3 ;  /* 0x0000001011117211 */ /* 0x000fe400078f18ff */
[----:B------:R-:W-:Y:S01]  /*12b0*/  SHF.R.S32.HI R19, RZ, 0x5, R18 ;  /* 0x00000005ff137819 */ /* 0x000fe20000011412 */
[----:B------:R-:W-:Y:S01]  /*12c0*/  IMAD.IADD R13, R14, 0x1, -R13 ;  /* 0x000000010e0d7824 */ /* 0x000fe200078e0a0d */
[----:B------:R-:W-:Y:S02]  /*12d0*/  LOP3.LUT R17, R17, 0xfffffff8, RZ, 0xc0, !PT ;  /* 0xfffffff811117812 */ /* 0x000fe400078ec0ff */
[----:B------:R-:W-:Y:S01]  /*12e0*/  LOP3.LUT R163, R7, 0x1, RZ, 0xfc, !PT ;  /* 0x0000000107a37812 */ /* 0x000fe200078efcff */
[----:B------:R-:W-:Y:S02]  /*12f0*/  IMAD R13, R19, 0x2, R13 ;  /* 0x00000002130d7824 */ /* 0x000fe400078e020d */
[----:B------:R-:W-:Y:S01]  /*1300*/  IMAD.IADD R16, R16, 0x1, -R17 ;  /* 0x0000000110107824 */ /* 0x000fe200078e0a11 */
[----:B------:R-:W-:Y:S01]  /*1310*/  LOP3.LUT R17, R15, 0xfffffffc, RZ, 0xc0, !PT ;  /* 0xfffffffc0f117812 */ /* 0x000fe200078ec0ff */
[----:B0-----:R-:W-:-:S02]  /*1320*/  ULEA UR7, UR8, UR7, 0x18 ;  /* 0x0000000708077291 */ /* 0x001fc4000f8ec03f */
[--C-:B------:R-:W-:Y:S01]  /*1330*/  IMAD R13, R13, 0x8, R16.reuse ;  /* 0x000000080d0d7824 */ /* 0x100fe200078e0210 */
[----:B------:R-:W-:Y:S01]  /*1340*/  USHF.L.U32 UR8, UR9, 0x3, URZ ;  /* 0x0000000309087899 */ /* 0x000fe2000800063f */
[----:B------:R-:W-:Y:S01]  /*1350*/  IMAD.IADD R17, R14, 0x1, -R17 ;  /* 0x000000010e117824 */ /* 0x000fe200078e0a11 */
[----:B------:R-:W-:Y:S01]  /*1360*/  USEL UR9, URZ, 0x1, UP0 ;  /* 0x000000013f097887 */ /* 0x000fe20008000000 */
[C-C-:B------:R-:W-:Y:S01]  /*1370*/  IMAD R12, R19.reuse, 0x10, R16.reuse ;  /* 0x00000010130c7824 */ /* 0x140fe200078e0210 */
[----:B------:R-:W-:Y:S01]  /*1380*/  UIADD3 UR21, UR7, 0x40, URZ ;  /* 0x0000004007157890 */ /* 0x000fe2000fffe03f */
[----:B------:R-:W-:Y:S01]  /*1390*/  IMAD R15, R19, -0x10, -R16 ;  /* 0xfffffff0130f7824 */ /* 0x000fe200078e0a10 */
[----:B------:R-:W-:Y:S01]  /*13a0*/  VIMNMX R16, RZ, UR6, PT ;  /* 0x00000006ff107c48 */ /* 0x000fe2000bfe0100 */
[----:B------:R-:W-:Y:S01]  /*13b0*/  IMAD.SHL.U32 R14, R13, 0x80, RZ ;  /* 0x000000800d0e7824 */ /* 0x000fe200078e00ff */
[----:B------:R-:W-:Y:S01]  /*13c0*/  ULOP3.LUT UR8, UR8, 0x8, URZ, 0xc0, !UPT ;  /* 0x0000000808087892 */ /* 0x000fe2000f8ec03f */
[----:B------:R-:W-:Y:S01]  /*13d0*/  IMAD.U32 R162, RZ, RZ, UR9 ;  /* 0x00000009ffa27e24 */ /* 0x000fe2000f8e00ff */
[----:B------:R-:W-:Y:S01]  /*13e0*/  IADD3 R16, -R16, UR6, RZ ;  /* 0x0000000610107c10 */ /* 0x000fe2000fffe1ff */
[----:B------:R-:W-:Y:S01]  /*13f0*/  VIADD R15, R15, UR10 ;  /* 0x0000000a0f0f7c36 */ /* 0x000fe20008000000 */
[----:B------:R-:W-:Y:S01]  /*1400*/  SHF.R.S32.HI R13, RZ, 0x1f, R12 ;  /* 0x0000001fff0d7819 */ /* 0x000fe2000001140c */
[----:B------:R-:W-:Y:S01]  /*1410*/  ULEA UR12, UR12, UR21, 0x3 ;  /* 0x000000150c0c7291 */ /* 0x000fe2000f8e183f */
[----:B------:R-:W-:Y:S01]  /*1420*/  SHF.R.S32.HI R14, RZ, 0x3, R14 ;  /* 0x00000003ff0e7819 */ /* 0x000fe2000001140e */
[----:B------:R-:W-:-:S02]  /*1430*/  ULOP3.LUT UR22, UR8, 0x8, URZ, 0x3c, !UPT ;  /* 0x0000000808167892 */ /* 0x000fc4000f8e3c3f */
[----:B------:R-:W-:-:S12]  /*1440*/  ULOP3.LUT UR13, UR8, 0x18, URZ, 0x3c, !UPT ;  /* 0x00000018080d7892 */ /* 0x000fd8000f8e3c3f */
.L_x_281:
[----:B------:R-:W-:Y:S01]  /*1450*/  SHF.L.U32 R18, R162, 0x1f, RZ ;  /* 0x0000001fa2127819 */ /* 0x000fe200000006ff */
[----:B------:R-:W-:Y:S01]  /*1460*/  IMAD.MOV.U32 R151, RZ, RZ, RZ ;  /* 0x000000ffff977224 */ /* 0x000fe200078e00ff */
[----:B------:R-:W-:Y:S02]  /*1470*/  ISETP.GE.AND P1, PT, R16, 0x1, PT ;  /* 0x000000011000780c */ /* 0x000fe40003f26270 */
[----:B------:R-:W0:Y:S02]  /*1480*/  SYNCS.PHASECHK.TRANS64.TRYWAIT P0, [UR12+-0x8], R18 ;  /* 0xfffff812ff0075a7 */ /* 0x000e24000800014c */
[----:B0123-5:R-:W-:Y:S09]  /*1490*/  @!P0 BRA `(.L_x_15) ;  /* 0x000000b000fc8947 */ /* 0x02fff20003800000 */
.L_x_302:
[----:B------:R-:W-:Y:S02]  /*14a0*/  CS2R R24, SRZ ;  /* 0x0000000000187805 */ /* 0x000fe4000001ff00 */
[----:B------:R-:W-:Y:S02]  /*14b0*/  CS2R R26, SRZ ;  /* 0x00000000001a7805 */ /* 0x000fe4000001ff00 */
[----:B------:R-:W-:Y:S02]  /*14c0*/  CS2R R28, SRZ ;  /* 0x00000000001c7805 */ /* 0x000fe4000001ff00 */
[----:B------:R-:W-:Y:S02]  /*14d0*/  CS2R R30, SRZ ;  /* 0x00000000001e7805 */ /* 0x000fe4000001ff00 */
[----:B------:R-:W-:Y:S02]  /*14e0*/  CS2R R32, SRZ ;  /* 0x0000000000207805 */ /* 0x000fe4000001ff00 */
[----:B------:R-:W-:-:S02]  /*14f0*/  CS2R R34, SRZ ;  /* 0x0000000000227805 */ /* 0x000fc4000001ff00 */
        /* <DEDUP_REMOVED lines=56> */
[----:B------:R-:W-:Y:S01]  /*1880*/  CS2R R148, SRZ ;  /* 0x0000000000947805 */ /* 0x000fe2000001ff00 */
[----:B------:R-:W-:Y:S01]  /*1890*/  IMAD.MOV.U32 R150, RZ, RZ, RZ ;  /* 0x000000ffff967224 */ /* 0x000fe200078e00ff */
[----:B------:R-:W-:Y:S06]  /*18a0*/  @!P1 BRA `(.L_x_16) ;  /* 0x00000004002c9947 */ /* 0x000fec0003800000 */
[----:B0-----:R-:W-:Y:S01]  /*18b0*/  IMAD.MOV.U32 R18, RZ, RZ, R16 ;  /* 0x000000ffff127224 */ /* 0x001fe200078e0010 */
[----:B------:R-:W-:Y:S01]  /*18c0*/  UPLOP3.LUT UP0, UPT, UPT, UPT, UPT, 0x40, 0x0 ;  /* 0x000000000000789c */ /* 0x000fe20003f0e870 */
[----:B------:R-:W-:Y:S01]  /*18d0*/  IMAD.U32 R22, RZ, RZ, UR4 ;  /* 0x00000004ff167e24 */ /* 0x000fe2000f8e00ff */
[----:B------:R-:W-:Y:S01]  /*18e0*/  UMOV UR14, UR5 ;  /* 0x00000005000e7c82 */ /* 0x000fe20008000000 */
[----:B------:R-:W-:-:S08]  /*18f0*/  UMOV UR15, UR5 ;  /* 0x00000005000f7c82 */ /* 0x000fd00008000000 */
.L_x_23:
[----:B------:R-:W-:-:S13]  /*1900*/  ISETP.NE.AND P1, PT, R163, 0x3, PT ;  /* 0x00000003a300780c */ /* 0x000fda0003f25270 */
[----:B01----:R-:W-:Y:S05]  /*1910*/  @!P1 BRA `(.L_x_17) ;  /* 0x0000000000049947 */ /* 0x003fea0003800000 */
[----:B------:R-:W-:Y:S01]  /*1920*/  BPT.TRAP 0x1 ;  /* 0x000000040000795c */ /* 0x000fe20000300000 */
.L_x_17:
[----:B------:R-:W-:Y:S01]  /*1930*/  ULEA UR8, UR14, UR7, 0x3 ;  /* 0x000000070e087291 */ /* 0x000fe2000f8e183f */
[----:B------:R-:W-:-:S08]  /*1940*/  SHF.L.U32 R19, R22, 0x1f, RZ ;  /* 0x0000001f16137819 */ /* 0x000fd000000006ff */
[----:B------:R0:W1:Y:S01]  /*1950*/  SYNCS.PHASECHK.TRANS64.TRYWAIT P0, [UR8], R19 ;  /* 0x00000013ff0075a7 */ /* 0x0000620008000148 */
[----:B------:R-:W-:Y:S05]  /*1960*/  @!P1 BRA `(.L_x_18) ;  /* 0x0000000000049947 */ /* 0x000fea0003800000 */
[----:B------:R-:W-:Y:S01]  /*1970*/  BPT.TRAP 0x1 ;  /* 0x000000040000795c */ /* 0x000fe20000300000 */
.L_x_18:
[----:B------:R-:W-:-:S04]  /*1980*/  IMAD.U32 R21, RZ, RZ, UR14 ;  /* 0x0000000eff157e24 */ /* 0x000fc8000f8e00ff */
[----:B------:R-:W-:Y:S01]  /*1990*/  IMAD R152, R21, 0x400, R14 ;  /* 0x0000040015987824 */ /* 0x000fe200078e020e */
[----:B-1----:R-:W-:Y:S06]  /*19a0*/  @P0 BRA `(.L_x_19) ;  /* 0x0000000000080947 */ /* 0x002fec0003800000 */
[----:B------:R-:W1:Y:S02]  /*19b0*/  SYNCS.PHASECHK.TRANS64.TRYWAIT P0, [UR8], R19 ;  /* 0x00000013ff0075a7 */ /* 0x000e640008000148 */
[----:B-1----:R-:W-:Y:S05]  /*19c0*/  @!P0 BRA `(.L_x_20) ;  /* 0x000000ac00c88947 */ /* 0x002fea0003800000 */
.L_x_19:
[----:B------:R-:W2:Y:S01]  /*19d0*/  LDS.128 R152, [R152+UR7+0x36100] ;  /* 0x0361000798987984 */ /* 0x000ea20008000c00 */
[----:B------:R-:W-:Y:S02]  /*19e0*/  UIADD3 UR8, UR7, 0x100, URZ ;  /* 0x0000010007087890 */ /* 0x000fe4000fffe03f */
[----:B------:R-:W-:Y:S02]  /*19f0*/  UIADD3 UR9, UR7, 0x6100, URZ ;  /* 0x0000610007097890 */ /* 0x000fe4000fffe03f */
[----:B------:R-:W-:Y:S02]  /*1a00*/  USHF.R.U32.HI UR8, URZ, 0x4, UR8 ;  /* 0x000000043f087899 */ /* 0x000fe40008011608 */
[----:B------:R-:W-:Y:S02]  /*1a10*/  USHF.R.U32.HI UR9, URZ, 0x4, UR9 ;  /* 0x000000043f097899 */ /* 0x000fe40008011609 */
[----:B------:R-:W-:Y:S02]  /*1a20*/  ULOP3.LUT UR8, UR8, 0x3fff, URZ, 0xc0, !UPT ;  /* 0x00003fff08087892 */ /* 0x000fe4000f8ec03f */
[----:B------:R-:W-:-:S02]  /*1a30*/  ULOP3.LUT UR9, UR9, 0x3fff, URZ, 0xc0, !UPT ;  /* 0x00003fff09097892 */ /* 0x000fc4000f8ec03f */
[----:B------:R-:W-:Y:S02]  /*1a40*/  ULOP3.LUT UR8, UR8, 0x10000, URZ, 0xfc, !UPT ;  /* 0x0001000008087892 */ /* 0x000fe4000f8efc3f */
[----:B------:R-:W-:Y:S02]  /*1a50*/  ULOP3.LUT UR9, UR9, 0x10000, URZ, 0xfc, !UPT ;  /* 0x0001000009097892 */ /* 0x000fe4000f8efc3f */
[----:B------:R-:W-:Y:S02]  /*1a60*/  ULEA UR18, UR14, UR8, 0x9 ;  /* 0x000000080e127291 */ /* 0x000fe4000f8e483f */
[----:B------:R-:W-:Y:S01]  /*1a70*/  ULEA UR19, UR14, UR9, 0xc ;  /* 0x000000090e137291 */ /* 0x000fe2000f8e603f */
[----:B------:R-:W-:Y:S02]  /*1a80*/  UMOV UR11, 0x40000040 ;  /* 0x40000040000b7882 */ /* 0x000fe40000000000 */
[----:B------:R-:W-:Y:S02]  /*1a90*/  UMOV UR9, 0x40000040 ;  /* 0x4000004000097882 */ /* 0x000fe40000000000 */
[----:B------:R-:W-:-:S02]  /*1aa0*/  UMOV UR8, UR18 ;  /* 0x0000001200087c82 */ /* 0x000fc40008000000 */
[----:B------:R-:W-:Y:S01]  /*1ab0*/  UMOV UR10, UR19 ;  /* 0x00000013000a7c82 */ /* 0x000fe20008000000 */
[----:B--2---:R-:W-:-:S06]  /*1ac0*/  WARPGROUP.ARRIVE ;  /* 0x00000000000079c5 */ /* 0x004fcc0000000000 */
[----:B------:R-:W-:Y:S01]  /*1ad0*/  HGMMA.SP.64x256x32.F32.BF16 R24, gdesc[UR8], R24, UP0, R152, 0x0 ;  /* 0x0be09800081879f0 */ /* 0x000fe2000bf01a18 */
[----:B------:R-:W-:Y:S02]  /*1ae0*/  UIADD3 UR8, UR18, 0x2, URZ ;  /* 0x0000000212087890 */ /* 0x000fe4000fffe03f */
[----:B------:R-:W-:Y:S01]  /*1af0*/  UIADD3 UR10, UR19, 0x4, URZ ;  /* 0x00000004130a7890 */ /* 0x000fe2000fffe03f */
[----:B------:R-:W-:Y:S01]  /*1b00*/  UMOV UR9, 0x40000040 ;  /* 0x4000004000097882 */ /* 0x000fe20000000000 */
[----:B------:R-:W-:-:S15]  /*1b10*/  UMOV UR11, 0x40000040 ;  /* 0x40000040000b7882 */ /* 0x000fde0000000000 */
[----:B------:R-:W-:-:S12]  /*1b20*/  NOP ;  /* 0x0000000000007918 */ /* 0x000fd80000000000 */
[----:B------:R-:W-:Y:S01]  /*1b30*/  HGMMA.SP.64x256x32.F32.BF16 R24, gdesc[UR8], R24, R153, 0x0 ;  /* 0x0be09900081879f0 */ /* 0x000fe20008701a18 */
        /* <DEDUP_REMOVED lines=11> */
[----:B------:R-:W-:Y:S03]  /*1bf0*/  HGMMA.SP.64x256x32.F32.BF16 R24, gdesc[UR8], R24, R155, 0x0, gsb0 ;  /* 0x0be09b00081879f0 */ /* 0x000fe60008001a18 */
[----:B------:R-:W-:Y:S02]  /*1c00*/  WARPGROUP.DEPBAR.LE gsb0, 0x0 ;  /* 0x00008000000079c5 */ /* 0x000fe40000010000 */
[----:B------:R-:W-:Y:S05]  /*1c10*/  @!P1 BRA `(.L_x_21) ;  /* 0x0000000000049947 */ /* 0x000fea0003800000 */
[----:B------:R-:W-:Y:S01]  /*1c20*/  BPT.TRAP 0x1 ;  /* 0x000000040000795c */ /* 0x000fe20000300000 */
.L_x_21:
[----:B------:R-:W-:Y:S01]  /*1c30*/  ULEA UR8, UR15, UR7, 0x3 ;  /* 0x000000070f087291 */ /* 0x000fe2000f8e183f */
[----:B------:R-:W-:-:S03]  /*1c40*/  ISETP.GT.U32.AND P0, PT, R7, 0x1, PT ;  /* 0x000000010700780c */ /* 0x000fc60003f04070 */
[----:B------:R-:W-:-:S04]  /*1c50*/  UIADD3 UR8, UR8, 0x18, URZ ;  /* 0x0000001808087890 */ /* 0x000fc8000fffe03f */
[----:B------:R-:W-:-:S09]  /*1c60*/  UPRMT UR8, URZ, 0x654, UR8 ;  /* 0x000006543f087896 */ /* 0x000fd20008000008 */
[----:B------:R-:W-:Y:S01]  /*1c70*/  SYNCS.ARRIVE.TRANS64.RED.A1T0 RZ, [UR8], RZ ;  /* 0x000000ffffff79a7 */ /* 0x000fe20008100408 */
[----:B------:R-:W-:Y:S05]  /*1c80*/  @P0 BRA `(.L_x_22) ;  /* 0x0000000000040947 */ /* 0x000fea0003800000 */
[----:B------:R-:W-:Y:S01]  /*1c90*/  BPT.TRAP 0x1 ;  /* 0x000000040000795c */ /* 0x000fe20000300000 */
.L_x_22:
[----:B------:R-:W-:Y:S01]  /*1ca0*/  UIADD3 UR14, UR14, 0x1, URZ ;  /* 0x000000010e0e7890 */ /* 0x000fe2000fffe03f */
[C---:B------:R-:W-:Y:S01]  /*1cb0*/  ISETP.GT.AND P0, PT, R18.reuse, 0x1, PT ;  /* 0x000000011200780c */ /* 0x040fe20003f04270 */
[----:B------:R-:W-:Y:S01]  /*1cc0*/  UIADD3 UR15, UR15, 0x1, URZ ;  /* 0x000000010f0f7890 */ /* 0x000fe2000fffe03f */
[----:B------:R-:W-:Y:S01]  /*1cd0*/  VIADD R18, R18, 0xffffffff ;  /* 0xffffffff12127836 */ /* 0x000fe20000000000 */
[----:B------:R-:W-:Y:S02]  /*1ce0*/  UISETP.NE.AND UP0, UPT, UR14, 0x3, UPT ;  /* 0x000000030e00788c */ /* 0x000fe4000bf05270 */
[----:B------:R-:W-:Y:S02]  /*1cf0*/  UISETP.NE.AND UP1, UPT, UR15, 0x3, UPT ;  /* 0x000000030f00788c */ /* 0x000fe4000bf25270 */
[----:B------:R-:W-:Y:S02]  /*1d00*/  USEL UR8, URZ, 0x1, UP0 ;  /* 0x000000013f087887 */ /* 0x000fe40008000000 */
[----:B------:R-:W-:-:S02]  /*1d10*/  USEL UR14, UR14, URZ, UP0 ;  /* 0x0000003f0e0e7287 */ /* 0x000fc40008000000 */
[----:B------:R-:W-:Y:S02]  /*1d20*/  USEL UR15, UR15, URZ, UP1 ;  /* 0x0000003f0f0f7287 */ /* 0x000fe40008800000 */
[----:B------:R-:W-:Y:S01]  /*1d30*/  UPLOP3.LUT UP0, UPT, UPT, UPT, UPT, 0x80, 0x0 ;  /* 0x000000000000789c */ /* 0x000fe20003f0f070 */
[----:B------:R-:W-:Y:S01]  /*1d40*/  LOP3.LUT R22, R22, UR8, RZ, 0x3c, !PT ;  /* 0x0000000816167c12 */ /* 0x000fe2000f8e3cff */
[----:B------:R-:W-:Y:S09]  /*1d50*/  @P0 BRA `(.L_x_23) ;  /* 0xfffffff800e80947 */ /* 0x000ff2000383ffff */
.L_x_16:
[----:B01----:R-:W-:Y:S01]  /*1d60*/  IMAD.U32 R19, RZ, RZ, UR22 ;  /* 0x00000016ff137e24 */ /* 0x003fe2000f8e00ff */
[----:B------:R-:W-:Y:S01]  /*1d70*/  SHF.L.U32 R18, R162, 0x1f, RZ ;  /* 0x0000001fa2127819 */ /* 0x000fe200000006ff */
[----:B------:R-:W-:Y:S01]  /*1d80*/  UIADD3 UR5, UR5, UR20, URZ ;  /* 0x0000001405057290 */ /* 0x000fe2000fffe03f */
[----:B------:R-:W0:Y:S01]  /*1d90*/  LDC R22, c[0x0][0x288] ;  /* 0x0000a200ff167b82 */ /* 0x000e220000000800 */
[----:B------:R-:W-:Y:S01]  /*1da0*/  UISETP.GE.U32.AND UP1, UPT, UR20, 0x3, UPT ;  /* 0x000000031400788c */ /* 0x000fe2000bf26070 */
[----:B------:R-:W-:Y:S01]  /*1db0*/  SHF.R.S32.HI R152, RZ, 0x1f, R4 ;  /* 0x0000001fff987819 */ /* 0x000fe20000011404 */
[----:B------:R-:W-:Y:S02]  /*1dc0*/  UISETP.GT.U32.AND UP0, UPT, UR5, 0x2, UPT ;  /* 0x000000020500788c */ /* 0x000fe4000bf04070 */
[----:B------:R-:W-:Y:S02]  /*1dd0*/  UIMAD.WIDE.U32 UR8, UR5, -0x55555555, URZ ;  /* 0xaaaaaaab050878a5 */ /* 0x000fe4000f8e003f */
[----:B------:R-:W-:Y:S01]  /*1de0*/  UISETP.LT.U32.AND UP0, UPT, UR20, 0x3, UP0 ;  /* 0x000000031400788c */ /* 0x000fe20008701070 */
[----:B------:R1:W-:Y:S01]  /*1df0*/  SYNCS.ARRIVE.TRANS64.A1T0 RZ, [R19+UR21], RZ ;  /* 0x000000ff13ff79a7 */ /* 0x0003e20008100015 */
[----:B------:R-:W-:-:S02]  /*1e00*/  WARPGROUP.DEPBAR.LE gsb0, 0x0 ;  /* 0x00008000000079c5 */ /* 0x000fc40000010000 */
[----:B------:R-:W-:Y:S02]  /*1e10*/  USEL UR10, URZ, 0x1, !UP0 ;  /* 0x000000013f0a7887 */ /* 0x000fe4000c000000 */
[----:B------:R-:W-:Y:S02]  /*1e20*/  USHF.R.U32.HI UR8, URZ, 0x1, UR9 ;  /* 0x000000013f087899 */ /* 0x000fe40008011609 */
[----:B------:R-:W-:Y:S01]  /*1e30*/  ULOP3.LUT UR4, UR4, UR10, URZ, 0x3c, !UPT ;  /* 0x0000000a04047292 */ /* 0x000fe2000f8e3c3f */
[----:B------:R-:W2:Y:S01]  /*1e40*/  SYNCS.PHASECHK.TRANS64.TRYWAIT P0, [UR12+0x8], R18 ;  /* 0x00000812ff0075a7 */ /* 0x000ea2000800014c */
[----:B------:R-:W-:Y:S02]  /*1e50*/  UIMAD UR5, UR8, -0x3, UR5 ;  /* 0xfffffffd080578a4 */ /* 0x000fe4000f8e0205 */
[----:B------:R-:W-:Y:S01]  /*1e60*/  @UP1 ULOP3.LUT UR4, UR4, 0x1, UR8, 0x78, !UPT ;  /* 0x0000000104041892 */ /* 0x000fe2000f8e7808 */
[----:B012---:R-:W-:Y:S11]  /*1e70*/  @!P0 BRA `(.L_x_24) ;  /* 0x000000a800b48947 */ /* 0x007ff60003800000 */
.L_x_303:
[----:B------:R-:W-:Y:S01]  /*1e80*/  ULDC.64 UR8, c[0x0][0x6d0] ;  /* 0x0001b40000087ab9 */ /* 0x000fe20000000a00 */
[----:B------:R-:W-:Y:S02]  /*1e90*/  IMAD.SHL.U32 R156, R6, 0x40, RZ ;  /* 0x00000040069c7824 */ /* 0x000fe400078e00ff */
[----:B0-----:R-:W-:Y:S02]  /*1ea0*/  IMAD R19, R152, UR8, RZ ;  /* 0x0000000898137c24 */ /* 0x001fe4000f8e02ff */
[----:B------:R-:W-:Y:S01]  /*1eb0*/  IMAD.WIDE.U32 R20, R4, UR8, R12 ;  /* 0x0000000804147c25 */ /* 0x000fe2000f8e000c */
[----:B------:R-:W-:Y:S01]  /*1ec0*/  ULDC UR8, c[0x0][0x284] ;  /* 0x0000a10000087ab9 */ /* 0x000fe20000000800 */
[----:B------:R-:W-:Y:S02]  /*1ed0*/  SHF.R.S32.HI R157, RZ, 0x1f, R156 ;  /* 0x0000001fff9d7819 */ /* 0x000fe4000001149c */
[----:B------:R-:W-:Y:S01]  /*1ee0*/  IMAD.SHL.U32 R23, R5, 0x100, RZ ;  /* 0x0000010005177824 */ /* 0x000fe200078e00ff */
[----:B------:R-:W-:Y:S01]  /*1ef0*/  ISETP.GE.AND P0, PT, R156, UR8, PT ;  /* 0x000000089c007c0c */ /* 0x000fe2000bf06270 */
[----:B------:R-:W-:Y:S01]  /*1f00*/  IMAD R153, R4, UR9, R19 ;  /* 0x0000000904997c24 */ /* 0x000fe2000f8e0213 */
[----:B------:R-:W-:Y:S01]  /*1f10*/  IADD3 R20, P1, R156, R20, RZ ;  /* 0x000000149c147210 */ /* 0x000fe20007f3e0ff */
[----:B------:R-:W-:Y:S01]  /*1f20*/  IMAD.WIDE R18, R17, 0x2, RZ ;  /* 0x0000000211127825 */ /* 0x000fe200078e02ff */
[----:B------:R-:W-:-:S02]  /*1f30*/  ISETP.GE.OR P0, PT, R23, R22, P0 ;  /* 0x000000161700720c */ /* 0x000fc40000706670 */
[----:B------:R-:W-:Y:S01]  /*1f40*/  IADD3.X R21, R157, R21, R153, P1, !PT ;  /* 0x000000159d157210 */ /* 0x000fe20000ffe499 */
[----:B------:R-:W-:Y:S02]  /*1f50*/  IMAD R6, R17, -0x2, R22 ;  /* 0xfffffffe11067824 */ /* 0x000fe400078e0216 */
[----:B------:R-:W-:-:S04]  /*1f60*/  IMAD.WIDE R166, R5, 0x100, R18 ;  /* 0x0000010005a67825 */ /* 0x000fc800078e0212 */
[----:B------:R-:W-:-:S04]  /*1f70*/  IMAD.IADD R5, R6, 0x1, -R23 ;  /* 0x0000000106057824 */ /* 0x000fc800078e0a17 */
[----:B------:R-:W-:Y:S05]  /*1f80*/  @P0 BRA `(.L_x_25) ;  /* 0x00000090008c0947 */ /* 0x000fea0003800000 */
[----:B------:R-:W0:Y:S01]  /*1f90*/  LDC.64 R18, c[0x0][0x6c8] ;  /* 0x0001b200ff127b82 */ /* 0x000e220000000a00 */
[----:B-----5:R-:W-:Y:S01]  /*1fa0*/  FSETP.NEU.AND P0, PT, R10, RZ, PT ;  /* 0x000000ff0a00720b */ /* 0x020fe20003f0d000 */
[----:B------:R-:W-:Y:S01]  /*1fb0*/  IMAD.IADD R164, R15, 0x1, -R156 ;  /* 0x000000010fa47824 */ /* 0x000fe200078e0a9c */
[----:B------:R-:W-:Y:S01]  /*1fc0*/  ISETP.GT.AND P1, PT, R5, RZ, PT ;  /* 0x000000ff0500720c */ /* 0x000fe20003f24270 */
[----:B------:R-:W-:Y:S03]  /*1fd0*/  BSSY B0, `(.L_x_25) ;  /* 0x000091e000007945 */ /* 0x000fe60003800000 */
[----:B------:R-:W-:Y:S01]  /*1fe0*/  ISETP.GT.AND P5, PT, R164, RZ, P1 ;  /* 0x000000ffa400720c */ /* 0x000fe20000fa4270 */
[-C--:B0-----:R-:W-:Y:S02]  /*1ff0*/  IMAD R6, R167, R18.reuse, RZ ;  /* 0x00000012a7067224 */ /* 0x081fe400078e02ff */
[----:B------:R-:W-:-:S04]  /*2000*/  IMAD.WIDE.U32 R168, R166, R18, R20 ;  /* 0x00000012a6a87225 */ /* 0x000fc800078e0014 */
[----:B------:R-:W-:-:S04]  /*2010*/  IMAD R21, R166, R19, R6 ;  /* 0x00000013a6157224 */ /* 0x000fc800078e0206 */
[----:B------:R-:W-:Y:S01]  /*2020*/  IMAD.IADD R159, R169, 0x1, R21 ;  /* 0x00000001a99f7824 */ /* 0x000fe200078e0215 */
[----:B------:R-:W-:Y:S06]  /*2030*/  @!P0 BRA `(.L_x_26) ;  /* 0x0000006400608947 */ /* 0x000fec0003800000 */
[----:B------:R-:W-:Y:S01]  /*2040*/  ULDC.64 UR8, c[0x0][0x6b8] ;  /* 0x0001ae0000087ab9 */ /* 0x000fe20000000a00 */
[----:B------:R-:W-:Y:S01]  /*2050*/  ULDC.64 UR14, c[0x0][0x6b0] ;  /* 0x0001ac00000e7ab9 */ /* 0x000fe20000000a00 */
[----:B------:R-:W-:Y:S01]  /*2060*/  IMAD.WIDE.U32 R20, R4, UR8, R12 ;  /* 0x0000000804147c25 */ /* 0x000fe2000f8e000c */
[----:B------:R-:W-:Y:S01]  /*2070*/  ULDC.64 UR18, c[0x0][0x6a8] ;  /* 0x0001aa0000127ab9 */ /* 0x000fe20000000a00 */
[----:B------:R-:W0:Y:S01]  /*2080*/  LDC.64 R160, c[0x0][0x6b0] ;  /* 0x0001ac00ffa07b82 */ /* 0x000e220000000a00 */
[----:B------:R-:W-:Y:S01]  /*2090*/  ULDC.64 UR10, c[0x0][0x6c0] ;  /* 0x0001b000000a7ab9 */ /* 0x000fe20000000a00 */
[----:B------:R-:W-:Y:S01]  /*20a0*/  IMAD R23, R152, UR8, RZ ;  /* 0x0000000898177c24 */ /* 0x000fe2000f8e02ff */
[----:B------:R-:W-:-:S03]  /*20b0*/  IADD3 R152, P0, R156, R20, RZ ;  /* 0x000000149c987210 */ /* 0x000fc60007f1e0ff */
[----:B------:R-:W-:Y:S02]  /*20c0*/  IMAD R171, R4, UR9, R23 ;  /* 0x0000000904ab7c24 */ /* 0x000fe4000f8e0217 */
[----:B------:R-:W-:-:S03]  /*20d0*/  IMAD R23, R167, UR14, RZ ;  /* 0x0000000ea7177c24 */ /* 0x000fc6000f8e02ff */
[----:B------:R-:W-:Y:S01]  /*20e0*/  IADD3.X R153, R157, R21, R171, P0, !PT ;  /* 0x000000159d997210 */ /* 0x000fe200007fe4ab */
[C---:B------:R-:W-:Y:S02]  /*20f0*/  IMAD R173, R166.reuse, UR15, R23 ;  /* 0x0000000fa6ad7c24 */ /* 0x040fe4000f8e0217 */
[----:B------:R-:W-:-:S04]  /*2100*/  IMAD.WIDE.U32 R20, R166, UR14, R152 ;  /* 0x0000000ea6147c25 */ /* 0x000fc8000f8e0098 */
[----:B------:R-:W-:Y:S01]  /*2110*/  IMAD.IADD R21, R21, 0x1, R173 ;  /* 0x0000000115157824 */ /* 0x000fe200078e02ad */
[----:B------:R-:W-:-:S04]  /*2120*/  LEA R22, P0, R20, UR18, 0x2 ;  /* 0x0000001214167c11 */ /* 0x000fc8000f8010ff */
[----:B------:R-:W-:-:S05]  /*2130*/  LEA.HI.X R23, R20, UR19, R21, 0x2, P0 ;  /* 0x0000001314177c11 */ /* 0x000fca00080f1415 */
[----:B------:R-:W2:Y:S01]  /*2140*/  @P5 LDG.E.LTC128B R165, desc[UR16][R22.64] ;  /* 0x0000001016a55981 */ /* 0x000ea2000c1e1920 */
[----:B------:R-:W-:Y:S01]  /*2150*/  IMAD.WIDE.U32 R154, R166, UR14, R156 ;  /* 0x0000000ea69a7c25 */ /* 0x000fe2000f8e009c */
[----:B------:R-:W-:Y:S01]  /*2160*/  LEA R20, P0, R168, UR10, 0x2 ;  /* 0x0000000aa8147c11 */ /* 0x000fe2000f8010ff */
[----:B------:R-:W-:Y:S02]  /*2170*/  BSSY B1, `(.L_x_27) ;  /* 0x0000016000017945 */ /* 0x000fe40003800000 */
[----:B0-----:R-:W-:Y:S01]  /*2180*/  IMAD.WIDE.U32 R166, R166, UR14, R160 ;  /* 0x0000000ea6a67c25 */ /* 0x001fe2000f8e00a0 */
[----:B------:R-:W-:Y:S02]  /*2190*/  IADD3 R158, P2, R12, R154, RZ ;  /* 0x0000009a0c9e7210 */ /* 0x000fe40007f5e0ff */
[----:B------:R-:W-:Y:S02]  /*21a0*/  LEA.HI.X R21, R168, UR11, R159, 0x2, P0 ;  /* 0x0000000ba8157c11 */ /* 0x000fe400080f149f */
[----:B------:R-:W-:-:S02]  /*21b0*/  ISETP.GT.AND P0, PT, R5, 0x1, PT ;  /* 0x000000010500780c */ /* 0x000fc40003f04270 */
[----:B------:R-:W-:Y:S01]  /*21c0*/  IADD3.X R159, R13, R173, R155, P2, !PT ;  /* 0x000000ad0d9f7210 */ /* 0x000fe200017fe49b */
[----:B------:R-:W-:Y:S01]  /*21d0*/  IMAD.IADD R173, R173, 0x1, R167 ;  /* 0x00000001adad7824 */ /* 0x000fe200078e02a7 */
[----:B------:R-:W-:Y:S02]  /*21e0*/  ISETP.GT.AND P2, PT, R164, RZ, P0 ;  /* 0x000000ffa400720c */ /* 0x000fe40000744270 */
[----:B------:R-:W-:Y:S01]  /*21f0*/  IADD3 R6, P6, R152, R166, RZ ;  /* 0x000000a698067210 */ /* 0x000fe20007fde0ff */
[----:B------:R-:W-:Y:S01]  /*2200*/  IMAD.WIDE.U32 R158, R4, UR8, R158 ;  /* 0x00000008049e7c25 */ /* 0x000fe2000f8e009e */
[----:B------:R-:W-:-:S03]  /*2210*/  LEA R152, P4, R18, R20, 0x2 ;  /* 0x0000001412987211 */ /* 0x000fc600078810ff */
[----:B------:R-:W-:Y:S02]  /*2220*/  IMAD.IADD R155, R171, 0x1, R159 ;  /* 0x00000001ab9b7824 */ /* 0x000fe400078e029f */
[----:B--2---:R-:W-:-:S04]  /*2230*/  FMUL R169, R165, R10 ;  /* 0x0000000aa5a97220 */ /* 0x004fc80000400000 */
[----:B------:R-:W-:Y:S01]  /*2240*/  FFMA R175, R24, R11, R169 ;  /* 0x0000000b18af7223 */ /* 0x000fe200000000a9 */
[----:B------:R-:W-:Y:S01]  /*2250*/  IMAD.X R169, R173, 0x1, R153, P6 ;  /* 0x00000001ada97824 */ /* 0x000fe200030e0699 */
[----:B------:R-:W-:-:S03]  /*2260*/  LEA R160, P6, R158, UR18, 0x2 ;  /* 0x000000129ea07c11 */ /* 0x000fc6000f8c10ff */
[----:B------:R0:W-:Y:S01]  /*2270*/  @P5 STG.E desc[UR16][R20.64], R175 ;  /* 0x000000af14005986 */ /* 0x0001e2000c101910 */
[----:B------:R-:W-:Y:S02]  /*2280*/  LEA R154, P5, R6, UR18, 0x2 ;  /* 0x00000012069a7c11 */ /* 0x000fe4000f8a10ff */
[----:B------:R-:W-:Y:S02]  /*2290*/  LEA.HI.X R161, R158, UR19, R155, 0x2, P6 ;  /* 0x000000139ea17c11 */ /* 0x000fe4000b0f149b */
[----:B------:R-:W-:Y:S01]  /*22a0*/  LEA.HI.X R155, R6, UR19, R169, 0x2, P5 ;  /* 0x00000013069b7c11 */ /* 0x000fe2000a8f14a9 */
[----:B------:R-:W-:Y:S08]  /*22b0*/  @!P2 BRA `(.L_x_28) ;  /* 0x000000000004a947 */ /* 0x000ff00003800000 */
[----:B------:R1:W5:Y:S02]  /*22c0*/  LDG.E.LTC128B R165, desc[UR16][R154.64] ;  /* 0x000000109aa57981 */ /* 0x000364000c1e1920 */
.L_x_28:
[----:B------:R-:W-:Y:S05]  /*22d0*/  BSYNC B1 ;  /* 0x0000000000017941 */ /* 0x000fea0003800000 */
.L_x_27:
[----:B-----5:R-:W-:Y:S01]  /*22e0*/  FMUL R6, R165, R10 ;  /* 0x0000000aa5067220 */ /* 0x020fe20000400000 */
[----:B------:R-:W-:Y:S01]  /*22f0*/  LEA.HI.X R153, R18, R21, R19, 0x2, P4 ;  /* 0x0000001512997211 */ /* 0x000fe200020f1413 */
[----:B------:R-:W-:Y:S01]  /*2300*/  BSSY B1, `(.L_x_29) ;  /* 0x0000008000017945 */ /* 0x000fe20003800000 */
[----:B------:R-:W-:Y:S01]  /*2310*/  ISETP.GT.AND P1, PT, R164, 0x8, P1 ;  /* 0x00000008a400780c */ /* 0x000fe20000f24270 */
[----:B------:R-:W-:Y:S01]  /*2320*/  FFMA R159, R25, R11, R6 ;  /* 0x0000000b199f7223 */ /* 0x000fe20000000006 */
[----:B------:R-:W-:-:S04]  /*2330*/  IADD3 R24, P5, P6, R12, R166, R156 ;  /* 0x000000a60c187210 */ /* 0x000fc80007ebe09c */
[----:B------:R2:W-:Y:S01]  /*2340*/  @P2 STG.E desc[UR16][R152.64], R159 ;  /* 0x0000009f98002986 */ /* 0x0005e2000c101910 */
[----:B------:R-:W-:-:S06]  /*2350*/  IADD3.X R25, R13, R173, R157, P5, P6 ;  /* 0x000000ad0d197210 */ /* 0x000fcc0002fec49d */
[----:B------:R-:W-:Y:S05]  /*2360*/  @!P1 BRA `(.L_x_30) ;  /* 0x0000000000049947 */ /* 0x000fea0003800000 */
[----:B------:R3:W5:Y:S02]  /*2370*/  LDG.E.LTC128B R165, desc[UR16][R160.64+0x20] ;  /* 0x00002010a0a57981 */ /* 0x000764000c1e1920 */
.L_x_30:
[----:B------:R-:W-:Y:S05]  /*2380*/  BSYNC B1 ;  /* 0x0000000000017941 */ /* 0x000fea0003800000 */
.L_x_29:
[----:B-----5:R-:W-:Y:S01]  /*2390*/  FMUL R157, R165, R10 ;  /* 0x0000000aa59d7220 */ /* 0x020fe20000400000 */
[----:B------:R-:W-:Y:S01]  /*23a0*/  ISETP.GT.AND P0, PT, R164, 0x8, P0 ;  /* 0x00000008a400780c */ /* 0x000fe20000704270 */
[----:B------:R-:W-:Y:S01]  /*23b0*/  IMAD.WIDE.U32 R24, R4, UR8, R24 ;  /* 0x0000000804187c25 */ /* 0x000fe2000f8e0018 */
[----:B------:R-:W-:-:S03]  /*23c0*/  ISETP.GT.AND P2, PT, R5, 0x8, PT ;  /* 0x000000080500780c */ /* 0x000fc60003f44270 */
[----:B--2---:R-:W-:Y:S01]  /*23d0*/  FFMA R159, R26, R11, R157 ;  /* 0x0000000b1a9f7223 */ /* 0x004fe2000000009d */
[----:B------:R-:W-:Y:S01]  /*23e0*/  USHF.L.U64.HI UR11, UR14, 0x5, UR15 ;  /* 0x000000050e0b7899 */ /* 0x000fe2000801020f */
[----:B------:R-:W-:Y:S01]  /*23f0*/  IMAD.IADD R25, R171, 0x1, R25 ;  /* 0x00000001ab197824 */ /* 0x000fe200078e0219 */
[----:B------:R-:W-:Y:S01]  /*2400*/  LEA R156, P5, R24, UR18, 0x2 ;  /* 0x00000012189c7c11 */ /* 0x000fe2000f8a10ff */
[----:B------:R-:W-:Y:S01]  /*2410*/  USHF.L.U32 UR10, UR14, 0x5, URZ ;  /* 0x000000050e0a7899 */ /* 0x000fe2000800063f */
[----:B------:R2:W-:Y:S01]  /*2420*/  @P1 STG.E desc[UR16][R20.64+0x20], R159 ;  /* 0x0000209f14001986 */ /* 0x0005e2000c101910 */
[----:B------:R-:W-:Y:S01]  /*2430*/  BSSY B1, `(.L_x_31) ;  /* 0x0000005000017945 */ /* 0x000fe20003800000 */
[----:B------:R-:W-:Y:S02]  /*2440*/  ISETP.GT.AND P4, PT, R164, RZ, P2 ;  /* 0x000000ffa400720c */ /* 0x000fe40001784270 */
[----:B------:R-:W-:Y:S01]  /*2450*/  LEA.HI.X R157, R24, UR19, R25, 0x2, P5 ;  /* 0x00000013189d7c11 */ /* 0x000fe2000a8f1419 */
[----:B------:R-:W-:Y:S10]  /*2460*/  @!P0 BRA `(.L_x_32) ;  /* 0x0000000000048947 */ /* 0x000ff40003800000 */
[----:B------:R4:W5:Y:S02]  /*2470*/  LDG.E.LTC128B R165, desc[UR16][R156.64+0x20] ;  /* 0x000020109ca57981 */ /* 0x000964000c1e1920 */
.L_x_32:
[----:B------:R-:W-:Y:S05]  /*2480*/  BSYNC B1 ;  /* 0x0000000000017941 */ /* 0x000fea0003800000 */
.L_x_31:
[----:B-----5:R-:W-:Y:S01]  /*2490*/  FMUL R4, R165, R10 ;  /* 0x0000000aa5047220 */ /* 0x020fe20000400000 */
[----:B------:R-:W-:Y:S01]  /*24a0*/  IADD3 R24, P1, R22, UR10, RZ ;  /* 0x0000000a16187c10 */ /* 0x000fe2000ff3e0ff */
[----:B------:R-:W-:Y:S02]  /*24b0*/  @P0 IMAD.MOV.U32 R26, RZ, RZ, R152 ;  /* 0x000000ffff1a0224 */ /* 0x000fe400078e0098 */
[----:B---3--:R-:W-:Y:S01]  /*24c0*/  FFMA R161, R27, R11, R4 ;  /* 0x0000000b1ba17223 */ /* 0x008fe20000000004 */
[----:B------:R-:W-:Y:S01]  /*24d0*/  @P0 IMAD.MOV.U32 R27, RZ, RZ, R153 ;  /* 0x000000ffff1b0224 */ /* 0x000fe200078e0099 */
[----:B------:R-:W-:-:S04]  /*24e0*/  IADD3.X R25, R23, UR11, RZ, P1, !PT ;  /* 0x0000000b17197c10 */ /* 0x000fc80008ffe4ff */
[----:B------:R3:W-:Y:S04]  /*24f0*/  @P0 STG.E desc[UR16][R26.64+0x20], R161 ;  /* 0x000020a11a000986 */ /* 0x0007e8000c101910 */
[----:B------:R-:W3:Y:S01]  /*2500*/  @P4 LDG.E.LTC128B R165, desc[UR16][R24.64] ;  /* 0x0000001018a54981 */ /* 0x000ee2000c1e1920 */
[C---:B------:R-:W-:Y:S01]  /*2510*/  IMAD.SHL.U32 R4, R18.reuse, 0x20, RZ ;  /* 0x0000002012047824 */ /* 0x040fe200078e00ff */
[----:B------:R-:W-:Y:S01]  /*2520*/  SHF.L.U64.HI R6, R18, 0x5, R19 ;  /* 0x0000000512067819 */ /* 0x000fe20000010213 */
[----:B------:R-:W-:Y:S01]  /*2530*/  BSSY B1, `(.L_x_33) ;  /* 0x000000c000017945 */ /* 0x000fe20003800000 */
[----:B------:R-:W-:Y:S02]  /*2540*/  ISETP.GT.AND P0, PT, R5, 0x9, PT ;  /* 0x000000090500780c */ /* 0x000fe40003f04270 */
[----:B----4-:R-:W-:-:S02]  /*2550*/  IADD3 R156, P5, R4, R20, RZ ;  /* 0x00000014049c7210 */ /* 0x010fc40007fbe0ff */
[----:B------:R-:W-:-:S03]  /*2560*/  ISETP.GT.AND P1, PT, R164, RZ, P0 ;  /* 0x000000ffa400720c */ /* 0x000fc60000724270 */
[----:B------:R-:W-:Y:S01]  /*2570*/  IMAD.X R157, R6, 0x1, R21, P5 ;  /* 0x00000001069d7824 */ /* 0x000fe200028e0615 */
[----:B------:R-:W-:-:S04]  /*2580*/  IADD3 R158, P5, R154, UR10, RZ ;  /* 0x0000000a9a9e7c10 */ /* 0x000fc8000ffbe0ff */
[----:B--2---:R-:W-:Y:S01]  /*2590*/  IADD3.X R159, R155, UR11, RZ, P5, !PT ;  /* 0x0000000b9b9f7c10 */ /* 0x004fe2000affe4ff */
[----:B---3--:R-:W-:-:S04]  /*25a0*/  FMUL R19, R165, R10 ;  /* 0x0000000aa5137220 */ /* 0x008fc80000400000 */
[----:B------:R-:W-:-:S05]  /*25b0*/  FFMA R19, R28, R11, R19 ;  /* 0x0000000b1c137223 */ /* 0x000fca0000000013 */
[----:B------:R2:W-:Y:S01]  /*25c0*/  @P4 STG.E desc[UR16][R156.64], R19 ;  /* 0x000000139c004986 */ /* 0x0005e2000c101910 */
[----:B------:R-:W-:Y:S05]  /*25d0*/  @!P1 BRA `(.L_x_34) ;  /* 0x0000000000049947 */ /* 0x000fea0003800000 */
[----:B------:R3:W5:Y:S02]  /*25e0*/  LDG.E.LTC128B R165, desc[UR16][R158.64] ;  /* 0x000000109ea57981 */ /* 0x000764000c1e1920 */
.L_x_34:
[----:B------:R-:W-:Y:S05]  /*25f0*/  BSYNC B1 ;  /* 0x0000000000017941 */ /* 0x000fea0003800000 */
.L_x_33:
[----:B------:R-:W-:Y:S01]  /*2600*/  UIADD3 UR8, UP0, UR10, 0x20, URZ ;  /* 0x000000200a087890 */ /* 0x000fe2000ff1e03f */
[----:B------:R-:W-:Y:S01]  /*2610*/  ISETP.GT.AND P2, PT, R164, 0x8, P2 ;  /* 0x00000008a400780c */ /* 0x000fe20001744270 */
[----:B-----5:R-:W-:Y:S01]  /*2620*/  FMUL R18, R165, R10 ;  /* 0x0000000aa5127220 */ /* 0x020fe20000400000 */
[----:B------:R-:W-:Y:S01]  /*2630*/  IADD3 R26, P4, R4, R152, RZ ;  /* 0x00000098041a7210 */ /* 0x000fe20007f9e0ff */
[----:B------:R-:W-:Y:S02]  /*2640*/  UIADD3.X UR9, URZ, UR11, URZ, UP0, !UPT ;  /* 0x0000000b3f097290 */ /* 0x000fe400087fe43f */
[----:B------:R-:W-:Y:S01]  /*2650*/  IADD3 R22, P5, R22, UR8, RZ ;  /* 0x0000000816167c10 */ /* 0x000fe2000ffbe0ff */
[----:B------:R-:W-:Y:S01]  /*2660*/  FFMA R161, R29, R11, R18 ;  /* 0x0000000b1da17223 */ /* 0x000fe20000000012 */
[----:B------:R-:W-:Y:S02]  /*2670*/  IMAD.X R27, R6, 0x1, R153, P4 ;  /* 0x00000001061b7824 */ /* 0x000fe400020e0699 */
[----:B------:R-:W-:-:S03]  /*2680*/  IADD3.X R23, R23, UR9, RZ, P5, !PT ;  /* 0x0000000917177c10 */ /* 0x000fc6000affe4ff */
[----:B------:R4:W-:Y:S04]  /*2690*/  @P1 STG.E desc[UR16][R26.64], R161 ;  /* 0x000000a11a001986 */ /* 0x0009e8000c101910 */
[----:B------:R-:W3:Y:S01]  /*26a0*/  @P2 LDG.E.LTC128B R165, desc[UR16][R22.64] ;  /* 0x0000001016a52981 */ /* 0x000ee2000c1e1920 */
[----:B--2---:R-:W-:Y:S01]  /*26b0*/  IADD3 R19, P1, R4, 0x20, RZ ;  /* 0x0000002004137810 */ /* 0x004fe20007f3e0ff */
[----:B------:R-:W-:Y:S01]  /*26c0*/  BSSY B1, `(.L_x_35) ;  /* 0x000000c000017945 */ /* 0x000fe20003800000 */
[----:B------:R-:W-:Y:S02]  /*26d0*/  ISETP.GT.AND P4, PT, R164, 0x8, P0 ;  /* 0x00000008a400780c */ /* 0x000fe40000784270 */
[----:B0-----:R-:W-:Y:S01]  /*26e0*/  IADD3 R20, P5, R19, R20, RZ ;  /* 0x0000001413147210 */ /* 0x001fe20007fbe0ff */
[----:B------:R-:W-:Y:S01]  /*26f0*/  IMAD.X R18, RZ, RZ, R6, P1 ;  /* 0x000000ffff127224 */ /* 0x000fe200008e0606 */
[----:B------:R-:W-:-:S03]  /*2700*/  IADD3 R28, P0, R154, UR8, RZ ;  /* 0x000000089a1c7c10 */ /* 0x000fc6000ff1e0ff */
[----:B------:R-:W-:Y:S02]  /*2710*/  IMAD.X R21, R18, 0x1, R21, P5 ;  /* 0x0000000112157824 */ /* 0x000fe400028e0615 */
[----:B---3--:R-:W-:-:S04]  /*2720*/  FMUL R29, R165, R10 ;  /* 0x0000000aa51d7220 */ /* 0x008fc80000400000 */
[----:B------:R-:W-:Y:S01]  /*2730*/  FFMA R167, R30, R11, R29 ;  /* 0x0000000b1ea77223 */ /* 0x000fe2000000001d */
[----:B------:R-:W-:-:S04]  /*2740*/  IADD3.X R29, R155, UR9, RZ, P0, !PT ;  /* 0x000000099b1d7c10 */ /* 0x000fc800087fe4ff */
[----:B------:R4:W-:Y:S01]  /*2750*/  @P2 STG.E desc[UR16][R20.64], R167 ;  /* 0x000000a714002986 */ /* 0x0009e2000c101910 */
[----:B------:R-:W-:Y:S05]  /*2760*/  @!P4 BRA `(.L_x_36) ;  /* 0x000000000004c947 */ /* 0x000fea0003800000 */
[----:B------:R0:W5:Y:S02]  /*2770*/  LDG.E.LTC128B R165, desc[UR16][R28.64] ;  /* 0x000000101ca57981 */ /* 0x000164000c1e1920 */
.L_x_36:
[----:B------:R-:W-:Y:S05]  /*2780*/  BSYNC B1 ;  /* 0x0000000000017941 */ /* 0x000fea0003800000 */
.L_x_35:
[----:B------:R-:W-:Y:S01]  /*2790*/  IADD3 R22, P2, R19, R152, RZ ;  /* 0x0000009813167210 */ /* 0x000fe20007f5e0ff */
[----:B----45:R-:W-:Y:S01]  /*27a0*/  FMUL R20, R165, R10 ;  /* 0x0000000aa5147220 */ /* 0x030fe20000400000 */
[C---:B------:R-:W-:Y:S01]  /*27b0*/  ISETP.GT.AND P1, PT, R5.reuse, 0x10, PT ;  /* 0x000000100500780c */ /* 0x040fe20003f24270 */
[----:B------:R-:W-:Y:S01]  /*27c0*/  BSSY B1, `(.L_x_37) ;  /* 0x000000b000017945 */ /* 0x000fe20003800000 */
[----:B------:R-:W-:Y:S01]  /*27d0*/  ISETP.GT.AND P0, PT, R5, 0x11, PT ;  /* 0x000000110500780c */ /* 0x000fe20003f04270 */
[----:B------:R-:W-:Y:S01]  /*27e0*/  FFMA R31, R31, R11, R20 ;  /* 0x0000000b1f1f7223 */ /* 0x000fe20000000014 */
[----:B------:R-:W-:Y:S01]  /*27f0*/  IMAD.X R23, R18, 0x1, R153, P2 ;  /* 0x0000000112177824 */ /* 0x000fe200010e0699 */
[----:B------:R-:W-:Y:S02]  /*2800*/  ISETP.GT.AND P5, PT, R164, RZ, P1 ;  /* 0x000000ffa400720c */ /* 0x000fe40000fa4270 */
[----:B0-----:R-:W-:Y:S02]  /*2810*/  IADD3 R28, P2, R24, UR10, RZ ;  /* 0x0000000a181c7c10 */ /* 0x001fe4000ff5e0ff */
[----:B------:R0:W-:Y:S01]  /*2820*/  @P4 STG.E desc[UR16][R22.64], R31 ;  /* 0x0000001f16004986 */ /* 0x0001e2000c101910 */
[----:B------:R-:W-:-:S02]  /*2830*/  IADD3 R20, P6, R156, R4, RZ ;  /* 0x000000049c147210 */ /* 0x000fc40007fde0ff */
[----:B------:R-:W-:-:S06]  /*2840*/  IADD3.X R29, R25, UR11, RZ, P2, !PT ;  /* 0x0000000b191d7c10 */ /* 0x000fcc00097fe4ff */
[----:B------:R-:W-:Y:S05]  /*2850*/  @!P5 BRA `(.L_x_38) ;  /* 0x000000000004d947 */ /* 0x000fea0003800000 */
[----:B------:R2:W5:Y:S02]  /*2860*/  LDG.E.LTC128B R165, desc[UR16][R28.64] ;  /* 0x000000101ca57981 */ /* 0x000564000c1e1920 */
.L_x_38:
[----:B------:R-:W-:Y:S05]  /*2870*/  BSYNC B1 ;  /* 0x0000000000017941 */ /* 0x000fea0003800000 */
.L_x_37:
[----:B0----5:R-:W-:Y:S01]  /*2880*/  FMUL R23, R165, R10 ;  /* 0x0000000aa5177220 */ /* 0x021fe20000400000 */
[----:B------:R-:W-:Y:S01]  /*2890*/  IMAD.X R21, R157, 0x1, R6, P6 ;  /* 0x000000019d157824 */ /* 0x000fe200030e0606 */
[----:B------:R-:W-:Y:S01]  /*28a0*/  ISETP.GT.AND P2, PT, R164, RZ, P0 ;  /* 0x000000ffa400720c */ /* 0x000fe20000744270 */
[----:B------:R-:W-:Y:S01]  /*28b0*/  BSSY B1, `(.L_x_39) ;  /* 0x0000008000017945 */ /* 0x000fe20003800000 */
[----:B------:R-:W-:Y:S01]  /*28c0*/  FFMA R23, R32, R11, R23 ;  /* 0x0000000b20177223 */ /* 0x000fe20000000017 */
[----:B------:R-:W-:Y:S02]  /*28d0*/  IADD3 R30, P6, R158, UR10, RZ ;  /* 0x0000000a9e1e7c10 */ /* 0x000fe4000ffde0ff */
[----:B------:R-:W-:Y:S02]  /*28e0*/  IADD3 R22, P4, R26, R4, RZ ;  /* 0x000000041a167210 */ /* 0x000fe40007f9e0ff */
[----:B------:R0:W-:Y:S01]  /*28f0*/  @P5 STG.E desc[UR16][R20.64], R23 ;  /* 0x0000001714005986 */ /* 0x0001e2000c101910 */
[----:B------:R-:W-:-:S05]  /*2900*/  IADD3.X R31, R159, UR11, RZ, P6, !PT ;  /* 0x0000000b9f1f7c10 */ /* 0x000fca000b7fe4ff */
[----:B------:R-:W-:Y:S05]  /*2910*/  @!P2 BRA `(.L_x_40) ;  /* 0x000000000004a947 */ /* 0x000fea0003800000 */
[----:B------:R3:W5:Y:S02]  /*2920*/  LDG.E.LTC128B R165, desc[UR16][R30.64] ;  /* 0x000000101ea57981 */ /* 0x000764000c1e1920 */
.L_x_40:
[----:B------:R-:W-:Y:S05]  /*2930*/  BSYNC B1 ;  /* 0x0000000000017941 */ /* 0x000fea0003800000 */
.L_x_39:
[----:B-----5:R-:W-:Y:S01]  /*2940*/  FMUL R32, R165, R10 ;  /* 0x0000000aa5207220 */ /* 0x020fe20000400000 */
[----:B0-----:R-:W-:Y:S01]  /*2950*/  IMAD.X R23, R27, 0x1, R6, P4 ;  /* 0x000000011b177824 */ /* 0x001fe200020e0606 */
[----:B------:R-:W-:Y:S01]  /*2960*/  ISETP.GT.AND P1, PT, R164, 0x8, P1 ;  /* 0x00000008a400780c */ /* 0x000fe20000f24270 */
        /* <DEDUP_REMOVED lines=8> */
.L_x_42:
[----:B------:R-:W-:Y:S05]  /*29f0*/  BSYNC B1 ;  /* 0x0000000000017941 */ /* 0x000fea0003800000 */
.L_x_41:
[----:B----45:R-:W-:Y:S01]  /*2a00*/  FMUL R25, R165, R10 ;  /* 0x0000000aa5197220 */ /* 0x030fe20000400000 */
[----:B0-----:R-:W-:Y:S01]  /*2a10*/  IMAD.X R33, R18, 0x1, R157, P5 ;  /* 0x0000000112217824 */ /* 0x001fe200028e069d */
[----:B------:R-:W-:Y:S01]  /*2a20*/  ISETP.GT.AND P2, PT, R164, 0x8, P0 ;  /* 0x00000008a400780c */ /* 0x000fe20000744270 */
[----:B------:R-:W-:Y:S01]  /*2a30*/  BSSY B1, `(.L_x_43) ;  /* 0x0000007000017945 */ /* 0x000fe20003800000 */
[----:B------:R-:W-:Y:S01]  /*2a40*/  FFMA R153, R34, R11, R25 ;  /* 0x0000000b22997223 */ /* 0x000fe20000000019 */
[----:B------:R-:W-:-:S04]  /*2a50*/  IADD3 R24, P0, R158, UR8, RZ ;  /* 0x000000089e187c10 */ /* 0x000fc8000ff1e0ff */
[----:B------:R0:W-:Y:S01]  /*2a60*/  @P1 STG.E desc[UR16][R32.64], R153 ;  /* 0x0000009920001986 */ /* 0x0001e2000c101910 */
[----:B------:R-:W-:-:S05]  /*2a70*/  IADD3.X R25, R159, UR9, RZ, P0, !PT ;  /* 0x000000099f197c10 */ /* 0x000fca00087fe4ff */
[----:B------:R-:W-:Y:S05]  /*2a80*/  @!P2 BRA `(.L_x_44) ;  /* 0x000000000004a947 */ /* 0x000fea0003800000 */
[----:B------:R4:W5:Y:S02]  /*2a90*/  LDG.E.LTC128B R165, desc[UR16][R24.64] ;  /* 0x0000001018a57981 */ /* 0x000964000c1e1920 */
.L_x_44:
[----:B------:R-:W-:Y:S05]  /*2aa0*/  BSYNC B1 ;  /* 0x0000000000017941 */ /* 0x000fea0003800000 */
.L_x_43:
[----:B------:R-:W-:Y:S01]  /*2ab0*/  IADD3 R26, P5, R19, R26, RZ ;  /* 0x0000001a131a7210 */ /* 0x000fe20007fbe0ff */
[----:B----45:R-:W-:Y:S01]  /*2ac0*/  FMUL R24, R165, R10 ;  /* 0x0000000aa5187220 */ /* 0x030fe20000400000 */
[----:B------:R-:W-:Y:S01]  /*2ad0*/  ISETP.GT.AND P1, PT, R5, 0x18, PT ;  /* 0x000000180500780c */ /* 0x000fe20003f24270 */
[----:B------:R-:W-:Y:S01]  /*2ae0*/  BSSY B1, `(.L_x_45) ;  /* 0x000000b000017945 */ /* 0x000fe20003800000 */
[----:B0-----:R-:W-:Y:S01]  /*2af0*/  IADD3 R32, P6, R28, UR10, RZ ;  /* 0x0000000a1c207c10 */ /* 0x001fe2000ffde0ff */
[----:B------:R-:W-:Y:S01]  /*2b00*/  FFMA R35, R35, R11, R24 ;  /* 0x0000000b23237223 */ /* 0x000fe20000000018 */
[----:B------:R-:W-:Y:S01]  /*2b10*/  IMAD.X R27, R18, 0x1, R27, P5 ;  /* 0x00000001121b7824 */ /* 0x000fe200028e061b */
[----:B------:R-:W-:Y:S02]  /*2b20*/  ISETP.GT.AND P4, PT, R164, RZ, P1 ;  /* 0x000000ffa400720c */ /* 0x000fe40000f84270 */
[----:B------:R-:W-:Y:S02]  /*2b30*/  ISETP.GT.AND P0, PT, R5, 0x19, PT ;  /* 0x000000190500780c */ /* 0x000fe40003f04270 */
[----:B------:R0:W-:Y:S01]  /*2b40*/  @P2 STG.E desc[UR16][R26.64], R35 ;  /* 0x000000231a002986 */ /* 0x0001e2000c101910 */
[----:B------:R-:W-:-:S02]  /*2b50*/  IADD3 R24, P5, R20, R4, RZ ;  /* 0x0000000414187210 */ /* 0x000fc40007fbe0ff */
[----:B------:R-:W-:-:S06]  /*2b60*/  IADD3.X R33, R29, UR11, RZ, P6, !PT ;  /* 0x0000000b1d217c10 */ /* 0x000fcc000b7fe4ff */
[----:B------:R-:W-:Y:S05]  /*2b70*/  @!P4 BRA `(.L_x_46) ;  /* 0x000000000004c947 */ /* 0x000fea0003800000 */
[----:B------:R4:W5:Y:S02]  /*2b80*/  LDG.E.LTC128B R165, desc[UR16][R32.64] ;  /* 0x0000001020a57981 */ /* 0x000964000c1e1920 */
.L_x_46:
[----:B------:R-:W-:Y:S05]  /*2b90*/  BSYNC B1 ;  /* 0x0000000000017941 */ /* 0x000fea0003800000 */
.L_x_45:
        /* <DEDUP_REMOVED lines=11> */
.L_x_48:
[----:B------:R-:W-:Y:S05]  /*2c50*/  BSYNC B1 ;  /* 0x0000000000017941 */ /* 0x000fea0003800000 */
.L_x_47:
[----:B-----5:R-:W-:Y:S01]  /*2c60*/  FMUL R36, R165, R10 ;  /* 0x0000000aa5247220 */ /* 0x020fe20000400000 */
[----:B0-----:R-:W-:Y:S01]  /*2c70*/  IMAD.X R27, R23, 0x1, R6, P5 ;  /* 0x00000001171b7824 */ /* 0x001fe200028e0606 */
[----:B------:R-:W-:Y:S01]  /*2c80*/  ISETP.GT.AND P1, PT, R164, 0x8, P1 ;  /* 0x00000008a400780c */ /* 0x000fe20000f24270 */
[----:B------:R-:W-:Y:S01]  /*2c90*/  BSSY B1, `(.L_x_49) ;  /* 0x0000008000017945 */ /* 0x000fe20003800000 */
[----:B------:R-:W-:Y:S01]  /*2ca0*/  FFMA R37, R37, R11, R36 ;  /* 0x0000000b25257223 */ /* 0x000fe20000000024 */
[----:B--2---:R-:W-:Y:S02]  /*2cb0*/  IADD3 R28, P4, R28, UR8, RZ ;  /* 0x000000081c1c7c10 */ /* 0x004fe4000ff9e0ff */
[----:B------:R-:W-:Y:S02]  /*2cc0*/  IADD3 R36, P5, R20, R19, RZ ;  /* 0x0000001314247210 */ /* 0x000fe40007fbe0ff */
[----:B------:R0:W-:Y:S01]  /*2cd0*/  @P2 STG.E desc[UR16][R26.64], R37 ;  /* 0x000000251a002986 */ /* 0x0001e2000c101910 */
[----:B------:R-:W-:-:S05]  /*2ce0*/  IADD3.X R29, R29, UR9, RZ, P4, !PT ;  /* 0x000000091d1d7c10 */ /* 0x000fca000a7fe4ff */
[----:B------:R-:W-:Y:S05]  /*2cf0*/  @!P1 BRA `(.L_x_50) ;  /* 0x0000000000049947 */ /* 0x000fea0003800000 */
[----:B------:R2:W5:Y:S02]  /*2d00*/  LDG.E.LTC128B R165, desc[UR16][R28.64] ;  /* 0x000000101ca57981 */ /* 0x000564000c1e1920 */
.L_x_50:
[----:B------:R-:W-:Y:S05]  /*2d10*/  BSYNC B1 ;  /* 0x0000000000017941 */ /* 0x000fea0003800000 */
.L_x_49:
[----:B--2--5:R-:W-:Y:S01]  /*2d20*/  FMUL R29, R165, R10 ;  /* 0x0000000aa51d7220 */ /* 0x024fe20000400000 */
        /* <DEDUP_REMOVED lines=9> */
.L_x_52:
[----:B------:R-:W-:Y:S05]  /*2dc0*/  BSYNC B1 ;  /* 0x0000000000017941 */ /* 0x000fea0003800000 */
.L_x_51:
[----:B------:R-:W-:Y:S01]  /*2dd0*/  IADD3 R22, P5, R22, R19, RZ ;  /* 0x0000001316167210 */ /* 0x000fe20007fbe0ff */
[----:B--2--5:R-:W-:Y:S01]  /*2de0*/  FMUL R20, R165, R10 ;  /* 0x0000000aa5147220 */ /* 0x024fe20000400000 */
[----:B------:R-:W-:Y:S01]  /*2df0*/  ISETP.GT.AND P1, PT, R5, 0x20, PT ;  /* 0x000000200500780c */ /* 0x000fe20003f24270 */
[----:B------:R-:W-:Y:S01]  /*2e00*/  BSSY B1, `(.L_x_53) ;  /* 0x000000b000017945 */ /* 0x000fe20003800000 */
[----:B------:R-:W-:Y:S01]  /*2e10*/  IADD3 R28, P6, R32, UR10, RZ ;  /* 0x0000000a201c7c10 */ /* 0x000fe2000ffde0ff */
[----:B------:R-:W-:Y:S01]  /*2e20*/  FFMA R39, R39, R11, R20 ;  /* 0x0000000b27277223 */ /* 0x000fe20000000014 */
[----:B------:R-:W-:Y:S01]  /*2e30*/  IMAD.X R23, R23, 0x1, R18, P5 ;  /* 0x0000000117177824 */ /* 0x000fe200028e0612 */
[----:B------:R-:W-:Y:S02]  /*2e40*/  ISETP.GT.AND P4, PT, R164, RZ, P1 ;  /* 0x000000ffa400720c */ /* 0x000fe40000f84270 */
[----:B------:R-:W-:Y:S02]  /*2e50*/  ISETP.GT.AND P0, PT, R5, 0x21, PT ;  /* 0x000000210500780c */ /* 0x000fe40003f04270 */
[----:B------:R2:W-:Y:S01]  /*2e60*/  @P2 STG.E desc[UR16][R22.64], R39 ;  /* 0x0000002716002986 */ /* 0x0005e2000c101910 */
[----:B------:R-:W-:-:S02]  /*2e70*/  IADD3 R20, P5, R24, R4, RZ ;  /* 0x0000000418147210 */ /* 0x000fc40007fbe0ff */
[----:B0-----:R-:W-:-:S06]  /*2e80*/  IADD3.X R29, R33, UR11, RZ, P6, !PT ;  /* 0x0000000b211d7c10 */ /* 0x001fcc000b7fe4ff */
[----:B------:R-:W-:Y:S05]  /*2e90*/  @!P4 BRA `(.L_x_54) ;  /* 0x000000000004c947 */ /* 0x000fea0003800000 */
[----:B------:R0:W5:Y:S02]  /*2ea0*/  LDG.E.LTC128B R165, desc[UR16][R28.64] ;  /* 0x000000101ca57981 */ /* 0x000164000c1e1920 */
.L_x_54:
[----:B------:R-:W-:Y:S05]  /*2eb0*/  BSYNC B1 ;  /* 0x0000000000017941 */ /* 0x000fea0003800000 */
.L_x_53:
[----:B--2--5:R-:W-:Y:S01]  /*2ec0*/  FMUL R23, R165, R10 ;  /* 0x0000000aa5177220 */ /* 0x024fe20000400000 */
[----:B------:R-:W-:Y:S01]  /*2ed0*/  IMAD.X R21, R25, 0x1, R6, P5 ;  /* 0x0000000119157824 */ /* 0x000fe200028e0606 */
[----:B------:R-:W-:Y:S01]  /*2ee0*/  ISETP.GT.AND P2, PT, R164, RZ, P0 ;  /* 0x000000ffa400720c */ /* 0x000fe20000744270 */
[----:B------:R-:W-:Y:S01]  /*2ef0*/  BSSY B1, `(.L_x_55) ;  /* 0x0000008000017945 */ /* 0x000fe20003800000 */
[----:B------:R-:W-:Y:S01]  /*2f00*/  FFMA R23, R40, R11, R23 ;  /* 0x0000000b28177223 */ /* 0x000fe20000000017 */
[----:B---3--:R-:W-:Y:S02]  /*2f10*/  IADD3 R30, P6, R34, UR10, RZ ;  /* 0x0000000a221e7c10 */ /* 0x008fe4000ffde0ff */
[----:B------:R-:W-:Y:S02]  /*2f20*/  IADD3 R22, P5, R26, R4, RZ ;  /* 0x000000041a167210 */ /* 0x000fe40007fbe0ff */
[----:B------:R2:W-:Y:S01]  /*2f30*/  @P4 STG.E desc[UR16][R20.64], R23 ;  /* 0x0000001714004986 */ /* 0x0005e2000c101910 */
[----:B------:R-:W-:-:S05]  /*2f40*/  IADD3.X R31, R35, UR11, RZ, P6, !PT ;  /* 0x0000000b231f7c10 */ /* 0x000fca000b7fe4ff */
[----:B------:R-:W-:Y:S05]  /*2f50*/  @!P2 BRA `(.L_x_56) ;  /* 0x000000000004a947 */ /* 0x000fea0003800000 */
[----:B------:R3:W5:Y:S02]  /*2f60*/  LDG.E.LTC128B R165, desc[UR16][R30.64] ;  /* 0x000000101ea57981 */ /* 0x000764000c1e1920 */
.L_x_56:
[----:B------:R-:W-:Y:S05]  /*2f70*/  BSYNC B1 ;  /* 0x0000000000017941 */ /* 0x000fea0003800000 */
.L_x_55:
[----:B-----5:R-:W-:Y:S01]  /*2f80*/  FMUL R36, R165, R10 ;  /* 0x0000000aa5247220 */ /* 0x020fe20000400000 */
[----:B--2---:R-:W-:Y:S01]  /*2f90*/  IMAD.X R23, R27, 0x1, R6, P5 ;  /* 0x000000011b177824 */ /* 0x004fe200028e0606 */
[----:B------:R-:W-:Y:S01]  /*2fa0*/  ISETP.GT.AND P1, PT, R164, 0x8, P1 ;  /* 0x00000008a400780c */ /* 0x000fe20000f24270 */
[----:B------:R-:W-:Y:S01]  /*2fb0*/  BSSY B1, `(.L_x_57) ;  /* 0x0000008000017945 */ /* 0x000fe20003800000 */
[----:B------:R-:W-:Y:S01]  /*2fc0*/  FFMA R41, R41, R11, R36 ;  /* 0x0000000b29297223 */ /* 0x000fe20000000024 */
[----:B----4-:R-:W-:Y:S02]  /*2fd0*/  IADD3 R32, P4, R32, UR8, RZ ;  /* 0x0000000820207c10 */ /* 0x010fe4000ff9e0ff */
[----:B------:R-:W-:Y:S02]  /*2fe0*/  IADD3 R36, P5, R24, R19, RZ ;  /* 0x0000001318247210 */ /* 0x000fe40007fbe0ff */
[----:B------:R2:W-:Y:S01]  /*2ff0*/  @P2 STG.E desc[UR16][R22.64], R41 ;  /* 0x0000002916002986 */ /* 0x0005e2000c101910 */
[----:B------:R-:W-:-:S05]  /*3000*/  IADD3.X R33, R33, UR9, RZ, P4, !PT ;  /* 0x0000000921217c10 */ /* 0x000fca000a7fe4ff */
[----:B------:R-:W-:Y:S05]  /*3010*/  @!P1 BRA `(.L_x_58) ;  /* 0x0000000000049947 */ /* 0x000fea0003800000 */
[----:B------:R4:W5:Y:S02]  /*3020*/  LDG.E.LTC128B R165, desc[UR16][R32.64] ;  /* 0x0000001020a57981 */ /* 0x000964000c1e1920 */
.L_x_58:
[----:B------:R-:W-:Y:S05]  /*3030*/  BSYNC B1 ;  /* 0x0000000000017941 */ /* 0x000fea0003800000 */
.L_x_57:
[----:B----45:R-:W-:Y:S01]  /*3040*/  FMUL R33, R165, R10 ;  /* 0x0000000aa5217220 */ /* 0x030fe20000400000 */
[----:B------:R-:W-:Y:S01]  /*3050*/  IMAD.X R37, R25, 0x1, R18, P5 ;  /* 0x0000000119257824 */ /* 0x000fe200028e0612 */
        /* <DEDUP_REMOVED lines=8> */
.L_x_60:
[----:B------:R-:W-:Y:S05]  /*30e0*/  BSYNC B1 ;  /* 0x0000000000017941 */ /* 0x000fea0003800000 */
.L_x_59:
[----:B------:R-:W-:Y:S01]  /*30f0*/  IADD3 R26, P5, R26, R19, RZ ;  /* 0x000000131a1a7210 */ /* 0x000fe20007fbe0ff */
[----:B0----5:R-:W-:Y:S01]  /*3100*/  FMUL R24, R165, R10 ;  /* 0x0000000aa5187220 */ /* 0x021fe20000400000 */
        /* <DEDUP_REMOVED lines=9> */
[----:B----4-:R-:W-:-:S06]  /*31a0*/  IADD3.X R33, R29, UR11, RZ, P6, !PT ;  /* 0x0000000b1d217c10 */ /* 0x010fcc000b7fe4ff */
[----:B------:R-:W-:Y:S05]  /*31b0*/  @!P4 BRA `(.L_x_62) ;  /* 0x000000000004c947 */ /* 0x000fea0003800000 */
[----:B------:R4:W5:Y:S02]  /*31c0*/  LDG.E.LTC128B R165, desc[UR16][R32.64] ;  /* 0x0000001020a57981 */ /* 0x000964000c1e1920 */
.L_x_62:
[----:B------:R-:W-:Y:S05]  /*31d0*/  BSYNC B1 ;  /* 0x0000000000017941 */ /* 0x000fea0003800000 */
.L_x_61:
        /* <DEDUP_REMOVED lines=11> */
.L_x_64:
[----:B------:R-:W-:Y:S05]  /*3290*/  BSYNC B1 ;  /* 0x0000000000017941 */ /* 0x000fea0003800000 */
.L_x_63:
        /* <DEDUP_REMOVED lines=11> */
.L_x_66:
[----:B------:R-:W-:Y:S05]  /*3350*/  BSYNC B1 ;  /* 0x0000000000017941 */ /* 0x000fea0003800000 */
.L_x_65:
[----:B0----5:R-:W-:Y:S01]  /*3360*/  FMUL R29, R165, R10 ;  /* 0x0000000aa51d7220 */ /* 0x021fe20000400000 */
        /* <DEDUP_REMOVED lines=9> */
.L_x_68:
[----:B------:R-:W-:Y:S05]  /*3400*/  BSYNC B1 ;  /* 0x0000000000017941 */ /* 0x000fea0003800000 */
.L_x_67:
[----:B0-----:R-:W-:Y:S01]  /*3410*/  IADD3 R20, P5, R22, R19, RZ ;  /* 0x0000001316147210 */ /* 0x001fe20007fbe0ff */
[----:B-----5:R-:W-:Y:S01]  /*3420*/  FMUL R28, R165, R10 ;  /* 0x0000000aa51c7220 */ /* 0x020fe20000400000 */
[----:B------:R-:W-:Y:S01]  /*3430*/  ISETP.GT.AND P1, PT, R5, 0x30, PT ;  /* 0x000000300500780c */ /* 0x000fe20003f24270 */
[----:B------:R-:W-:Y:S01]  /*3440*/  BSSY B1, `(.L_x_69) ;  /* 0x000000b000017945 */ /* 0x000fe20003800000 */
[----:B--2---:R-:W-:Y:S01]  /*3450*/  IADD3 R22, P6, R32, UR10, RZ ;  /* 0x0000000a20167c10 */ /* 0x004fe2000ffde0ff */
        /* <DEDUP_REMOVED lines=9> */
.L_x_70:
[----:B------:R-:W-:Y:S05]  /*34f0*/  BSYNC B1 ;  /* 0x0000000000017941 */ /* 0x000fea0003800000 */
.L_x_69:
[----:B0----5:R-:W-:Y:S01]  /*3500*/  FMUL R21, R165, R10 ;  /* 0x0000000aa5157220 */ /* 0x021fe20000400000 */
[----:B------:R-:W-:Y:S01]  /*3510*/  IMAD.X R29, R25, 0x1, R6, P5 ;  /* 0x00000001191d7824 */ /* 0x000fe200028e0606 */
[----:B------:R-:W-:Y:S01]  /*3520*/  ISETP.GT.AND P2, PT, R164, RZ, P0 ;  /* 0x000000ffa400720c */ /* 0x000fe20000744270 */
[----:B------:R-:W-:Y:S01]  /*3530*/  BSSY B1, `(.L_x_71) ;  /* 0x0000008000017945 */ /* 0x000fe20003800000 */
[----:B---3--:R-:W-:Y:S01]  /*3540*/  FFMA R31, R48, R11, R21 ;  /* 0x0000000b301f7223 */ /* 0x008fe20000000015 */
[----:B------:R-:W-:Y:S02]  /*3550*/  IADD3 R20, P6, R34, UR10, RZ ;  /* 0x0000000a22147c10 */ /* 0x000fe4000ffde0ff */
[----:B------:R-:W-:Y:S02]  /*3560*/  IADD3 R30, P5, R26, R4, RZ ;  /* 0x000000041a1e7210 */ /* 0x000fe40007fbe0ff */
[----:B------:R0:W-:Y:S01]  /*3570*/  @P4 STG.E desc[UR16][R28.64], R31 ;  /* 0x0000001f1c004986 */ /* 0x0001e2000c101910 */
[----:B------:R-:W-:-:S05]  /*3580*/  IADD3.X R21, R35, UR11, RZ, P6, !PT ;  /* 0x0000000b23157c10 */ /* 0x000fca000b7fe4ff */
[----:B------:R-:W-:Y:S05]  /*3590*/  @!P2 BRA `(.L_x_72) ;  /* 0x000000000004a947 */ /* 0x000fea0003800000 */
[----:B------:R3:W5:Y:S02]  /*35a0*/  LDG.E.LTC128B R165, desc[UR16][R20.64] ;  /* 0x0000001014a57981 */ /* 0x000764000c1e1920 */
.L_x_72:
[----:B------:R-:W-:Y:S05]  /*35b0*/  BSYNC B1 ;  /* 0x0000000000017941 */ /* 0x000fea0003800000 */
.L_x_71:
[----:B-----5:R-:W-:Y:S01]  /*35c0*/  FMUL R36, R165, R10 ;  /* 0x0000000aa5247220 */ /* 0x020fe20000400000 */
[----:B0-----:R-:W-:Y:S01]  /*35d0*/  IMAD.X R31, R27, 0x1, R6, P5 ;  /* 0x000000011b1f7824 */ /* 0x001fe200028e0606 */
        /* <DEDUP_REMOVED lines=9> */
.L_x_74:
[----:B------:R-:W-:Y:S05]  /*3670*/  BSYNC B1 ;  /* 0x0000000000017941 */ /* 0x000fea0003800000 */
.L_x_73:
        /* <DEDUP_REMOVED lines=10> */
.L_x_76:
[----:B------:R-:W-:Y:S05]  /*3720*/  BSYNC B1 ;  /* 0x0000000000017941 */ /* 0x000fea0003800000 */
.L_x_75:
[----:B0-----:R-:W-:Y:S01]  /*3730*/  IADD3 R24, P5, R26, R19, RZ ;  /* 0x000000131a187210 */ /* 0x001fe20007fbe0ff */
[----:B-----5:R-:W-:Y:S01]  /*3740*/  FMUL R32, R165, R10 ;  /* 0x0000000aa5207220 */ /* 0x020fe20000400000 */
        /* <DEDUP_REMOVED lines=12> */
.L_x_78:
[----:B------:R-:W-:Y:S05]  /*3810*/  BSYNC B1 ;  /* 0x0000000000017941 */ /* 0x000fea0003800000 */
.L_x_77:
[----:B0----5:R-:W-:Y:S01]  /*3820*/  FMUL R25, R165, R10 ;  /* 0x0000000aa5197220 */ /* 0x021fe20000400000 */
[----:B----4-:R-:W-:Y:S01]  /*3830*/  IMAD.X R33, R29, 0x1, R6, P5 ;  /* 0x000000011d217824 */ /* 0x010fe200028e0606 */
        /* <DEDUP_REMOVED lines=9> */
.L_x_80:
[----:B------:R-:W-:Y:S05]  /*38d0*/  BSYNC B1 ;  /* 0x0000000000017941 */ /* 0x000fea0003800000 */
.L_x_79:
        /* <DEDUP_REMOVED lines=11> */
.L_x_82:
[----:B------:R-:W-:Y:S05]  /*3990*/  BSYNC B1 ;  /* 0x0000000000017941 */ /* 0x000fea0003800000 */
.L_x_81:
[----:B--2--5:R-:W-:Y:S01]  /*39a0*/  FMUL R23, R165, R10 ;  /* 0x0000000aa5177220 */ /* 0x024fe20000400000 */
[----:B------:R-:W-:Y:S01]  /*39b0*/  IMAD.X R37, R29, 0x1, R18, P5 ;  /* 0x000000011d257824 */ /* 0x000fe200028e0612 */
[----:B------:R-:W-:Y:S01]  /*39c0*/  ISETP.GT.AND P2, PT, R164, 0x8, P0 ;  /* 0x00000008a400780c */ /* 0x000fe20000744270 */
[----:B------:R-:W-:Y:S01]  /*39d0*/  BSSY B1, `(.L_x_83) ;  /* 0x0000007000017945 */ /* 0x000fe20003800000 */
[----:B------:R-:W-:Y:S01]  /*39e0*/  FFMA R23, R54, R11, R23 ;  /* 0x0000000b36177223 */ /* 0x000fe20000000017 */
[----:B---3--:R-:W-:-:S04]  /*39f0*/  IADD3 R20, P0, R20, UR8, RZ ;  /* 0x0000000814147c10 */ /* 0x008fc8000ff1e0ff */
[----:B------:R2:W-:Y:S01]  /*3a00*/  @P1 STG.E desc[UR16][R36.64], R23 ;  /* 0x0000001724001986 */ /* 0x0005e2000c101910 */
[----:B------:R-:W-:-:S05]  /*3a10*/  IADD3.X R21, R21, UR9, RZ, P0, !PT ;  /* 0x0000000915157c10 */ /* 0x000fca00087fe4ff */
[----:B------:R-:W-:Y:S05]  /*3a20*/  @!P2 BRA `(.L_x_84) ;  /* 0x000000000004a947 */ /* 0x000fea0003800000 */
[----:B------:R3:W5:Y:S02]  /*3a30*/  LDG.E.LTC128B R165, desc[UR16][R20.64] ;  /* 0x0000001014a57981 */ /* 0x000764000c1e1920 */
.L_x_84:
[----:B------:R-:W-:Y:S05]  /*3a40*/  BSYNC B1 ;  /* 0x0000000000017941 */ /* 0x000fea0003800000 */
.L_x_83:
[----:B---3--:R-:W-:Y:S01]  /*3a50*/  IADD3 R20, P5, R30, R19, RZ ;  /* 0x000000131e147210 */ /* 0x008fe20007fbe0ff */
[----:B-----5:R-:W-:Y:S01]  /*3a60*/  FMUL R22, R165, R10 ;  /* 0x0000000aa5167220 */ /* 0x020fe20000400000 */
[C---:B------:R-:W-:Y:S01]  /*3a70*/  ISETP.GT.AND P1, PT, R5.reuse, 0x40, PT ;  /* 0x000000400500780c */ /* 0x040fe20003f24270 */
[----:B------:R-:W-:Y:S01]  /*3a80*/  BSSY B1, `(.L_x_85) ;  /* 0x000000b000017945 */ /* 0x000fe20003800000 */
[----:B------:R-:W-:Y:S01]  /*3a90*/  ISETP.GT.AND P0, PT, R5, 0x41, PT ;  /* 0x000000410500780c */ /* 0x000fe20003f04270 */
[----:B------:R-:W-:Y:S01]  /*3aa0*/  FFMA R55, R55, R11, R22 ;  /* 0x0000000b37377223 */ /* 0x000fe20000000016 */
[----:B------:R-:W-:Y:S01]  /*3ab0*/  IMAD.X R21, R31, 0x1, R18, P5 ;  /* 0x000000011f157824 */ /* 0x000fe200028e0612 */
[----:B------:R-:W-:Y:S02]  /*3ac0*/  ISETP.GT.AND P4, PT, R164, RZ, P1 ;  /* 0x000000ffa400720c */ /* 0x000fe40000f84270 */
[----:B------:R-:W-:Y:S02]  /*3ad0*/  IADD3 R22, P6, R26, UR10, RZ ;  /* 0x0000000a1a167c10 */ /* 0x000fe4000ffde0ff */
[----:B------:R3:W-:Y:S01]  /*3ae0*/  @P2 STG.E desc[UR16][R20.64], R55 ;  /* 0x0000003714002986 */ /* 0x0007e2000c101910 */
[----:B------:R-:W-:-:S02]  /*3af0*/  IADD3 R28, P5, R32, R4, RZ ;  /* 0x00000004201c7210 */ /* 0x000fc40007fbe0ff */
[----:B--2---:R-:W-:-:S06]  /*3b00*/  IADD3.X R23, R27, UR11, RZ, P6, !PT ;  /* 0x0000000b1b177c10 */ /* 0x004fcc000b7fe4ff */
[----:B------:R-:W-:Y:S05]  /*3b10*/  @!P4 BRA `(.L_x_86) ;  /* 0x000000000004c947 */ /* 0x000fea0003800000 */
[----:B------:R2:W5:Y:S02]  /*3b20*/  LDG.E.LTC128B R165, desc[UR16][R22.64] ;  /* 0x0000001016a57981 */ /* 0x000564000c1e1920 */
.L_x_86:
[----:B------:R-:W-:Y:S05]  /*3b30*/  BSYNC B1 ;  /* 0x0000000000017941 */ /* 0x000fea0003800000 */
.L_x_85:
[----:B---3-5:R-:W-:Y:S01]  /*3b40*/  FMUL R21, R165, R10 ;  /* 0x0000000aa5157220 */ /* 0x028fe20000400000 */
        /* <DEDUP_REMOVED lines=10> */
.L_x_88:
[----:B------:R-:W-:Y:S05]  /*3bf0*/  BSYNC B1 ;  /* 0x0000000000017941 */ /* 0x000fea0003800000 */
.L_x_87:
[----:B-----5:R-:W-:Y:S01]  /*3c00*/  FMUL R36, R165, R10 ;  /* 0x0000000aa5247220 */ /* 0x020fe20000400000 */
[----:B---3--:R-:W-:Y:S01]  /*3c10*/  IMAD.X R31, R35, 0x1, R6, P5 ;  /* 0x00000001231f7824 */ /* 0x008fe200028e0606 */
        /* <DEDUP_REMOVED lines=9> */
.L_x_90:
[----:B------:R-:W-:Y:S05]  /*3cb0*/  BSYNC B1 ;  /* 0x0000000000017941 */ /* 0x000fea0003800000 */
.L_x_89:
[----:B0----5:R-:W-:Y:S01]  /*3cc0*/  FMUL R27, R165, R10 ;  /* 0x0000000aa51b7220 */ /* 0x021fe20000400000 */
[----:B------:R-:W-:Y:S01]  /*3cd0*/  IMAD.X R37, R33, 0x1, R18, P5 ;  /* 0x0000000121257824 */ /* 0x000fe200028e0612 */
[----:B------:R-:W-:Y:S01]  /*3ce0*/  ISETP.GT.AND P2, PT, R164, 0x8, P0 ;  /* 0x00000008a400780c */ /* 0x000fe20000744270 */
[----:B------:R-:W-:Y:S01]  /*3cf0*/  BSSY B1, `(.L_x_91) ;  /* 0x0000007000017945 */ /* 0x000fe20003800000 */
[----:B------:R-:W-:Y:S01]  /*3d00*/  FFMA R27, R58, R11, R27 ;  /* 0x0000000b3a1b7223 */ /* 0x000fe2000000001b */
[----:B----4-:R-:W-:-:S04]  /*3d10*/  IADD3 R24, P0, R24, UR8, RZ ;  /* 0x0000000818187c10 */ /* 0x010fc8000ff1e0ff */
[----:B------:R0:W-:Y:S01]  /*3d20*/  @P1 STG.E desc[UR16][R36.64], R27 ;  /* 0x0000001b24001986 */ /* 0x0001e2000c101910 */
[----:B------:R-:W-:-:S05]  /*3d30*/  IADD3.X R25, R25, UR9, RZ, P0, !PT ;  /* 0x0000000919197c10 */ /* 0x000fca00087fe4ff */
[----:B------:R-:W-:Y:S05]  /*3d40*/  @!P2 BRA `(.L_x_92) ;  /* 0x000000000004a947 */ /* 0x000fea0003800000 */
[----:B------:R4:W5:Y:S02]  /*3d50*/  LDG.E.LTC128B R165, desc[UR16][R24.64] ;  /* 0x0000001018a57981 */ /* 0x000964000c1e1920 */
.L_x_92:
[----:B------:R-:W-:Y:S05]  /*3d60*/  BSYNC B1 ;  /* 0x0000000000017941 */ /* 0x000fea0003800000 */
.L_x_91:
[----:B----4-:R-:W-:Y:S01]  /*3d70*/  IADD3 R24, P5, R34, R19, RZ ;  /* 0x0000001322187210 */ /* 0x010fe20007fbe0ff */
        /* <DEDUP_REMOVED lines=10> */
[----:B0-----:R-:W-:-:S06]  /*3e20*/  IADD3.X R27, R23, UR11, RZ, P6, !PT ;  /* 0x0000000b171b7c10 */ /* 0x001fcc000b7fe4ff */
[----:B------:R-:W-:Y:S05]  /*3e30*/  @!P4 BRA `(.L_x_94) ;  /* 0x000000000004c947 */ /* 0x000fea0003800000 */
[----:B------:R0:W5:Y:S02]  /*3e40*/  LDG.E.LTC128B R165, desc[UR16][R26.64] ;  /* 0x000000101aa57981 */ /* 0x000164000c1e1920 */
.L_x_94:
[----:B------:R-:W-:Y:S05]  /*3e50*/  BSYNC B1 ;  /* 0x0000000000017941 */ /* 0x000fea0003800000 */
.L_x_93:
[----:B----45:R-:W-:Y:S01]  /*3e60*/  FMUL R25, R165, R10 ;  /* 0x0000000aa5197220 */ /* 0x030fe20000400000 */
        /* <DEDUP_REMOVED lines=10> */
.L_x_96:
[----:B------:R-:W-:Y:S05]  /*3f10*/  BSYNC B1 ;  /* 0x0000000000017941 */ /* 0x000fea0003800000 */
.L_x_95:
[----:B-----5:R-:W-:Y:S01]  /*3f20*/  FMUL R36, R165, R10 ;  /* 0x0000000aa5247220 */ /* 0x020fe20000400000 */
[----:B----4-:R-:W-:Y:S01]  /*3f30*/  IMAD.X R35, R31, 0x1, R6, P5 ;  /* 0x000000011f237824 */ /* 0x010fe200028e0606 */
        /* <DEDUP_REMOVED lines=9> */
.L_x_98:
[----:B------:R-:W-:Y:S05]  /*3fd0*/  BSYNC B1 ;  /* 0x0000000000017941 */ /* 0x000fea0003800000 */
.L_x_97:
        /* <DEDUP_REMOVED lines=10> */
.L_x_100:
[----:B------:R-:W-:Y:S05]  /*4080*/  BSYNC B1 ;  /* 0x0000000000017941 */ /* 0x000fea0003800000 */
.L_x_99:
[----:B0-----:R-:W-:Y:S01]  /*4090*/  IADD3 R20, P5, R30, R19, RZ ;  /* 0x000000131e147210 */ /* 0x001fe20007fbe0ff */
        /* <DEDUP_REMOVED lines=10> */
[----:B----4-:R-:W-:-:S06]  /*4140*/  IADD3.X R23, R27, UR11, RZ, P6, !PT ;  /* 0x0000000b1b177c10 */ /* 0x010fcc000b7fe4ff */
[----:B------:R-:W-:Y:S05]  /*4150*/  @!P4 BRA `(.L_x_102) ;  /* 0x000000000004c947 */ /* 0x000fea0003800000 */
[----:B------:R4:W5:Y:S02]  /*4160*/  LDG.E.LTC128B R165, desc[UR16][R22.64] ;  /* 0x0000001016a57981 */ /* 0x000964000c1e1920 */
.L_x_102:
[----:B------:R-:W-:Y:S05]  /*4170*/  BSYNC B1 ;  /* 0x0000000000017941 */ /* 0x000fea0003800000 */
.L_x_101:
        /* <DEDUP_REMOVED lines=11> */
.L_x_104:
[----:B------:R-:W-:Y:S05]  /*4230*/  BSYNC B1 ;  /* 0x0000000000017941 */ /* 0x000fea0003800000 */
.L_x_103:
        /* <DEDUP_REMOVED lines=11> */
.L_x_106:
[----:B------:R-:W-:Y:S05]  /*42f0*/  BSYNC B1 ;  /* 0x0000000000017941 */ /* 0x000fea0003800000 */
.L_x_105:
        /* <DEDUP_REMOVED lines=10> */
.L_x_108:
[----:B------:R-:W-:Y:S05]  /*43a0*/  BSYNC B1 ;  /* 0x0000000000017941 */ /* 0x000fea0003800000 */
.L_x_107:
        /* <DEDUP_REMOVED lines=11> */
[----:B------:R-:W-:-:S06]  /*4460*/  IADD3.X R27, R23, UR11, RZ, P6, !PT ;  /* 0x0000000b171b7c10 */ /* 0x000fcc000b7fe4ff */
[----:B------:R-:W-:Y:S05]  /*4470*/  @!P4 BRA `(.L_x_110) ;  /* 0x000000000004c947 */ /* 0x000fea0003800000 */
[----:B------:R0:W5:Y:S02]  /*4480*/  LDG.E.LTC128B R165, desc[UR16][R26.64] ;  /* 0x000000101aa57981 */ /* 0x000164000c1e1920 */
.L_x_110:
[----:B------:R-:W-:Y:S05]  /*4490*/  BSYNC B1 ;  /* 0x0000000000017941 */ /* 0x000fea0003800000 */
.L_x_109:
[----:B0----5:R-:W-:Y:S01]  /*44a0*/  FMUL R25, R165, R10 ;  /* 0x0000000aa5197220 */ /* 0x021fe20000400000 */
[----:B------:R-:W-:Y:S01]  /*44b0*/  IMAD.X R33, R29, 0x1, R6, P5 ;  /* 0x000000011d217824 */ /* 0x000fe200028e0606 */
[----:B------:R-:W-:Y:S01]  /*44c0*/  ISETP.GT.AND P2, PT, R164, RZ, P0 ;  /* 0x000000ffa400720c */ /* 0x000fe20000744270 */
[----:B------:R-:W-:Y:S01]  /*44d0*/  BSSY B1, `(.L_x_111) ;  /* 0x0000008000017945 */ /* 0x000fe20003800000 */
[----:B--2---:R-:W-:Y:S01]  /*44e0*/  FFMA R35, R68, R11, R25 ;  /* 0x0000000b44237223 */ /* 0x004fe20000000019 */
[----:B------:R-:W-:Y:S02]  /*44f0*/  IADD3 R24, P6, R20, UR10, RZ ;  /* 0x0000000a14187c10 */ /* 0x000fe4000ffde0ff */
[----:B------:R-:W-:Y:S02]  /*4500*/  IADD3 R34, P5, R30, R4, RZ ;  /* 0x000000041e227210 */ /* 0x000fe40007fbe0ff */
[----:B------:R0:W-:Y:S01]  /*4510*/  @P4 STG.E desc[UR16][R32.64], R35 ;  /* 0x0000002320004986 */ /* 0x0001e2000c101910 */
[----:B------:R-:W-:-:S05]  /*4520*/  IADD3.X R25, R21, UR11, RZ, P6, !PT ;  /* 0x0000000b15197c10 */ /* 0x000fca000b7fe4ff */
[----:B------:R-:W-:Y:S05]  /*4530*/  @!P2 BRA `(.L_x_112) ;  /* 0x000000000004a947 */ /* 0x000fea0003800000 */
[----:B------:R2:W5:Y:S02]  /*4540*/  LDG.E.LTC128B R165, desc[UR16][R24.64] ;  /* 0x0000001018a57981 */ /* 0x000564000c1e1920 */
.L_x_112:
[----:B------:R-:W-:Y:S05]  /*4550*/  BSYNC B1 ;  /* 0x0000000000017941 */ /* 0x000fea0003800000 */
.L_x_111:
        /* <DEDUP_REMOVED lines=11> */
.L_x_114:
[----:B------:R-:W-:Y:S05]  /*4610*/  BSYNC B1 ;  /* 0x0000000000017941 */ /* 0x000fea0003800000 */
.L_x_113:
[----:B----45:R-:W-:Y:S01]  /*4620*/  FMUL R23, R165, R10 ;  /* 0x0000000aa5177220 */ /* 0x030fe20000400000 */
        /* <DEDUP_REMOVED lines=9> */
.L_x_116:
[----:B------:R-:W-:Y:S05]  /*46c0*/  BSYNC B1 ;  /* 0x0000000000017941 */ /* 0x000fea0003800000 */
.L_x_115:
        /* <DEDUP_REMOVED lines=11> */
[----:B---3--:R-:W-:-:S06]  /*4780*/  IADD3.X R23, R27, UR11, RZ, P6, !PT ;  /* 0x0000000b1b177c10 */ /* 0x008fcc000b7fe4ff */
[----:B------:R-:W-:Y:S05]  /*4790*/  @!P4 BRA `(.L_x_118) ;  /* 0x000000000004c947 */ /* 0x000fea0003800000 */
[----:B------:R3:W5:Y:S02]  /*47a0*/  LDG.E.LTC128B R165, desc[UR16][R22.64] ;  /* 0x0000001016a57981 */ /* 0x000764000c1e1920 */
.L_x_118:
[----:B------:R-:W-:Y:S05]  /*47b0*/  BSYNC B1 ;  /* 0x0000000000017941 */ /* 0x000fea0003800000 */
.L_x_117:
        /* <DEDUP_REMOVED lines=11> */
.L_x_120:
[----:B------:R-:W-:Y:S05]  /*4870*/  BSYNC B1 ;  /* 0x0000000000017941 */ /* 0x000fea0003800000 */
.L_x_119:
[----:B-----5:R-:W-:Y:S01]  /*4880*/  FMUL R36, R165, R10 ;  /* 0x0000000aa5247220 */ /* 0x020fe20000400000 */
[----:B----4-:R-:W-:Y:S01]  /*4890*/  IMAD.X R31, R35, 0x1, R6, P5 ;  /* 0x00000001231f7824 */ /* 0x010fe200028e0606 */
        /* <DEDUP_REMOVED lines=9> */
.L_x_122:
[----:B------:R-:W-:Y:S05]  /*4930*/  BSYNC B1 ;  /* 0x0000000000017941 */ /* 0x000fea0003800000 */
.L_x_121:
[----:B0----5:R-:W-:Y:S01]  /*4940*/  FMUL R27, R165, R10 ;  /* 0x0000000aa51b7220 */ /* 0x021fe20000400000 */
[----:B------:R-:W-:Y:S01]  /*4950*/  IMAD.X R37, R33, 0x1, R18, P5 ;  /* 0x0000000121257824 */ /* 0x000fe200028e0612 */
[----:B------:R-:W-:Y:S01]  /*4960*/  ISETP.GT.AND P2, PT, R164, 0x8, P0 ;  /* 0x00000008a400780c */ /* 0x000fe20000744270 */
[----:B------:R-:W-:Y:S01]  /*4970*/  BSSY B1, `(.L_x_123) ;  /* 0x0000007000017945 */ /* 0x000fe20003800000 */
[----:B------:R-:W-:Y:S01]  /*4980*/  FFMA R27, R74, R11, R27 ;  /* 0x0000000b4a1b7223 */ /* 0x000fe2000000001b */
[----:B--2---:R-:W-:-:S04]  /*4990*/  IADD3 R24, P0, R24, UR8, RZ ;  /* 0x0000000818187c10 */ /* 0x004fc8000ff1e0ff */
[----:B------:R0:W-:Y:S01]  /*49a0*/  @P1 STG.E desc[UR16][R36.64], R27 ;  /* 0x0000001b24001986 */ /* 0x0001e2000c101910 */
[----:B------:R-:W-:-:S05]  /*49b0*/  IADD3.X R25, R25, UR9, RZ, P0, !PT ;  /* 0x0000000919197c10 */ /* 0x000fca00087fe4ff */
[----:B------:R-:W-:Y:S05]  /*49c0*/  @!P2 BRA `(.L_x_124) ;  /* 0x000000000004a947 */ /* 0x000fea0003800000 */
[----:B------:R2:W5:Y:S02]  /*49d0*/  LDG.E.LTC128B R165, desc[UR16][R24.64] ;  /* 0x0000001018a57981 */ /* 0x000564000c1e1920 */
.L_x_124:
[----:B------:R-:W-:Y:S05]  /*49e0*/  BSYNC B1 ;  /* 0x0000000000017941 */ /* 0x000fea0003800000 */
.L_x_123:
[----:B--2---:R-:W-:Y:S01]  /*49f0*/  IADD3 R24, P5, R34, R19, RZ ;  /* 0x0000001322187210 */ /* 0x004fe20007fbe0ff */
        /* <DEDUP_REMOVED lines=13> */
.L_x_126:
[----:B------:R-:W-:Y:S05]  /*4ad0*/  BSYNC B1 ;  /* 0x0000000000017941 */ /* 0x000fea0003800000 */
.L_x_125:
[----:B--2--5:R-:W-:Y:S01]  /*4ae0*/  FMUL R25, R165, R10 ;  /* 0x0000000aa5197220 */ /* 0x024fe20000400000 */
        /* <DEDUP_REMOVED lines=10> */
.L_x_128:
[----:B------:R-:W-:Y:S05]  /*4b90*/  BSYNC B1 ;  /* 0x0000000000017941 */ /* 0x000fea0003800000 */
.L_x_127:
[----:B-----5:R-:W-:Y:S01]  /*4ba0*/  FMUL R36, R165, R10 ;  /* 0x0000000aa5247220 */ /* 0x020fe20000400000 */
[----:B--2---:R-:W-:Y:S01]  /*4bb0*/  IMAD.X R35, R31, 0x1, R6, P5 ;  /* 0x000000011f237824 */ /* 0x004fe200028e0606 */
[----:B------:R-:W-:Y:S01]  /*4bc0*/  ISETP.GT.AND P1, PT, R164, 0x8, P1 ;  /* 0x00000008a400780c */ /* 0x000fe20000f24270 */
        /* <DEDUP_REMOVED lines=8> */
.L_x_130:
[----:B------:R-:W-:Y:S05]  /*4c50*/  BSYNC B1 ;  /* 0x0000000000017941 */ /* 0x000fea0003800000 */
.L_x_129:
[----:B---3-5:R-:W-:Y:S01]  /*4c60*/  FMUL R23, R165, R10 ;  /* 0x0000000aa5177220 */ /* 0x028fe20000400000 */
        /* <DEDUP_REMOVED lines=9> */
.L_x_132:
[----:B------:R-:W-:Y:S05]  /*4d00*/  BSYNC B1 ;  /* 0x0000000000017941 */ /* 0x000fea0003800000 */
.L_x_131:
        /* <DEDUP_REMOVED lines=14> */
.L_x_134:
[----:B------:R-:W-:Y:S05]  /*4df0*/  BSYNC B1 ;  /* 0x0000000000017941 */ /* 0x000fea0003800000 */
.L_x_133:
[----:B0----5:R-:W-:Y:S01]  /*4e00*/  FMUL R21, R165, R10 ;  /* 0x0000000aa5157220 */ /* 0x021fe20000400000 */
[----:B------:R-:W-:Y:S01]  /*4e10*/  IMAD.X R29, R33, 0x1, R6, P5 ;  /* 0x00000001211d7824 */ /* 0x000fe200028e0606 */
[----:B------:R-:W-:Y:S01]  /*4e20*/  ISETP.GT.AND P2, PT, R164, RZ, P0 ;  /* 0x000000ffa400720c */ /* 0x000fe20000744270 */
[----:B------:R-:W-:Y:S01]  /*4e30*/  BSSY B1, `(.L_x_135) ;  /* 0x0000008000017945 */ /* 0x000fe20003800000 */
[----:B----4-:R-:W-:Y:S01]  /*4e40*/  FFMA R31, R80, R11, R21 ;  /* 0x0000000b501f7223 */ /* 0x010fe20000000015 */
[----:B------:R-:W-:Y:S02]  /*4e50*/  IADD3 R20, P6, R24, UR10, RZ ;  /* 0x0000000a18147c10 */ /* 0x000fe4000ffde0ff */
[----:B------:R-:W-:Y:S02]  /*4e60*/  IADD3 R30, P5, R34, R4, RZ ;  /* 0x00000004221e7210 */ /* 0x000fe40007fbe0ff */
[----:B------:R0:W-:Y:S01]  /*4e70*/  @P4 STG.E desc[UR16][R28.64], R31 ;  /* 0x0000001f1c004986 */ /* 0x0001e2000c101910 */
[----:B------:R-:W-:-:S05]  /*4e80*/  IADD3.X R21, R25, UR11, RZ, P6, !PT ;  /* 0x0000000b19157c10 */ /* 0x000fca000b7fe4ff */
[----:B------:R-:W-:Y:S05]  /*4e90*/  @!P2 BRA `(.L_x_136) ;  /* 0x000000000004a947 */ /* 0x000fea0003800000 */
[----:B------:R4:W5:Y:S02]  /*4ea0*/  LDG.E.LTC128B R165, desc[UR16][R20.64] ;  /* 0x0000001014a57981 */ /* 0x000964000c1e1920 */
.L_x_136:
[----:B------:R-:W-:Y:S05]  /*4eb0*/  BSYNC B1 ;  /* 0x0000000000017941 */ /* 0x000fea0003800000 */
.L_x_135:
        /* <DEDUP_REMOVED lines=11> */
.L_x_138:
[----:B------:R-:W-:Y:S05]  /*4f70*/  BSYNC B1 ;  /* 0x0000000000017941 */ /* 0x000fea0003800000 */
.L_x_137:
        /* <DEDUP_REMOVED lines=10> */
.L_x_140:
[----:B------:R-:W-:Y:S05]  /*5020*/  BSYNC B1 ;  /* 0x0000000000017941 */ /* 0x000fea0003800000 */
.L_x_139:
        /* <DEDUP_REMOVED lines=14> */
.L_x_142:
[----:B------:R-:W-:Y:S05]  /*5110*/  BSYNC B1 ;  /* 0x0000000000017941 */ /* 0x000fea0003800000 */
.L_x_141:
        /* <DEDUP_REMOVED lines=11> */
.L_x_144:
[----:B------:R-:W-:Y:S05]  /*51d0*/  BSYNC B1 ;  /* 0x0000000000017941 */ /* 0x000fea0003800000 */
.L_x_143:
[----:B-----5:R-:W-:Y:S01]  /*51e0*/  FMUL R36, R165, R10 ;  /* 0x0000000aa5247220 */ /* 0x020fe20000400000 */
[----:B0-----:R-:W-:Y:S01]  /*51f0*/  IMAD.X R35, R31, 0x1, R6, P5 ;  /* 0x000000011f237824 */ /* 0x001fe200028e0606 */
        /* <DEDUP_REMOVED lines=9> */
.L_x_146:
[----:B------:R-:W-:Y:S05]  /*5290*/  BSYNC B1 ;  /* 0x0000000000017941 */ /* 0x000fea0003800000 */
.L_x_145:
[----:B---3-5:R-:W-:Y:S01]  /*52a0*/  FMUL R23, R165, R10 ;  /* 0x0000000aa5177220 */ /* 0x028fe20000400000 */
        /* <DEDUP_REMOVED lines=9> */
.L_x_148:
[----:B------:R-:W-:Y:S05]  /*5340*/  BSYNC B1 ;  /* 0x0000000000017941 */ /* 0x000fea0003800000 */
.L_x_147:
        /* <DEDUP_REMOVED lines=14> */
.L_x_150:
[----:B------:R-:W-:Y:S05]  /*5430*/  BSYNC B1 ;  /* 0x0000000000017941 */ /* 0x000fea0003800000 */
.L_x_149:
        /* <DEDUP_REMOVED lines=11> */
.L_x_152:
[----:B------:R-:W-:Y:S05]  /*54f0*/  BSYNC B1 ;  /* 0x0000000000017941 */ /* 0x000fea0003800000 */
.L_x_151:
        /* <DEDUP_REMOVED lines=11> */
.L_x_154:
[----:B------:R-:W-:Y:S05]  /*55b0*/  BSYNC B1 ;  /* 0x0000000000017941 */ /* 0x000fea0003800000 */
.L_x_153:
        /* <DEDUP_REMOVED lines=10> */
.L_x_156:
[----:B------:R-:W-:Y:S05]  /*5660*/  BSYNC B1 ;  /* 0x0000000000017941 */ /* 0x000fea0003800000 */
.L_x_155:
        /* <DEDUP_REMOVED lines=14> */
.L_x_158:
[----:B------:R-:W-:Y:S05]  /*5750*/  BSYNC B1 ;  /* 0x0000000000017941 */ /* 0x000fea0003800000 */
.L_x_157:
        /* <DEDUP_REMOVED lines=11> */
.L_x_160:
[----:B------:R-:W-:Y:S05]  /*5810*/  BSYNC B1 ;  /* 0x0000000000017941 */ /* 0x000fea0003800000 */
.L_x_159:
        /* <DEDUP_REMOVED lines=11> */
.L_x_162:
[----:B------:R-:W-:Y:S05]  /*58d0*/  BSYNC B1 ;  /* 0x0000000000017941 */ /* 0x000fea0003800000 */
.L_x_161:
        /* <DEDUP_REMOVED lines=10> */
.L_x_164:
[----:B------:R-:W-:Y:S05]  /*5980*/  BSYNC B1 ;  /* 0x0000000000017941 */ /* 0x000fea0003800000 */
.L_x_163:
        /* <DEDUP_REMOVED lines=14> */
.L_x_166:
[----:B------:R-:W-:Y:S05]  /*5a70*/  BSYNC B1 ;  /* 0x0000000000017941 */ /* 0x000fea0003800000 */
.L_x_165:
        /* <DEDUP_REMOVED lines=11> */
.L_x_168:
[----:B------:R-:W-:Y:S05]  /*5b30*/  BSYNC B1 ;  /* 0x0000000000017941 */ /* 0x000fea0003800000 */
.L_x_167:
        /* <DEDUP_REMOVED lines=11> */
.L_x_170:
[----:B------:R-:W-:Y:S05]  /*5bf0*/  BSYNC B1 ;  /* 0x0000000000017941 */ /* 0x000fea0003800000 */
.L_x_169:
        /* <DEDUP_REMOVED lines=10> */
.L_x_172:
[----:B------:R-:W-:Y:S05]  /*5ca0*/  BSYNC B1 ;  /* 0x0000000000017941 */ /* 0x000fea0003800000 */
.L_x_171:
        /* <DEDUP_REMOVED lines=14> */
.L_x_174:
[----:B------:R-:W-:Y:S05]  /*5d90*/  BSYNC B1 ;  /* 0x0000000000017941 */ /* 0x000fea0003800000 */
.L_x_173:
        /* <DEDUP_REMOVED lines=11> */
.L_x_176:
[----:B------:R-:W-:Y:S05]  /*5e50*/  BSYNC B1 ;  /* 0x0000000000017941 */ /* 0x000fea0003800000 */
.L_x_175:
        /* <DEDUP_REMOVED lines=11> */
.L_x_178:
[----:B------:R-:W-:Y:S05]  /*5f10*/  BSYNC B1 ;  /* 0x0000000000017941 */ /* 0x000fea0003800000 */
.L_x_177:
        /* <DEDUP_REMOVED lines=10> */
.L_x_180:
[----:B------:R-:W-:Y:S05]  /*5fc0*/  BSYNC B1 ;  /* 0x0000000000017941 */ /* 0x000fea0003800000 */
.L_x_179:
        /* <DEDUP_REMOVED lines=14> */
.L_x_182:
[----:B------:R-:W-:Y:S05]  /*60b0*/  BSYNC B1 ;  /* 0x0000000000017941 */ /* 0x000fea0003800000 */
.L_x_181:
        /* <DEDUP_REMOVED lines=11> */
.L_x_184:
[----:B------:R-:W-:Y:S05]  /*6170*/  BSYNC B1 ;  /* 0x0000000000017941 */ /* 0x000fea0003800000 */
.L_x_183:
        /* <DEDUP_REMOVED lines=11> */
.L_x_186:
[----:B------:R-:W-:Y:S05]  /*6230*/  BSYNC B1 ;  /* 0x0000000000017941 */ /* 0x000fea0003800000 */
.L_x_185:
        /* <DEDUP_REMOVED lines=10> */
.L_x_188:
[----:B------:R-:W-:Y:S05]  /*62e0*/  BSYNC B1 ;  /* 0x0000000000017941 */ /* 0x000fea0003800000 */
.L_x_187:
        /* <DEDUP_REMOVED lines=14> */
.L_x_190:
[----:B------:R-:W-:Y:S05]  /*63d0*/  BSYNC B1 ;  /* 0x0000000000017941 */ /* 0x000fea0003800000 */
.L_x_189:
        /* <DEDUP_REMOVED lines=11> */
.L_x_192:
[----:B------:R-:W-:Y:S05]  /*6490*/  BSYNC B1 ;  /* 0x0000000000017941 */ /* 0x000fea0003800000 */
.L_x_191:
        /* <DEDUP_REMOVED lines=11> */
.L_x_194:
[----:B------:R-:W-:Y:S05]  /*6550*/  BSYNC B1 ;  /* 0x0000000000017941 */ /* 0x000fea0003800000 */
.L_x_193:
        /* <DEDUP_REMOVED lines=10> */
.L_x_196:
[----:B------:R-:W-:Y:S05]  /*6600*/  BSYNC B1 ;  /* 0x0000000000017941 */ /* 0x000fea0003800000 */
.L_x_195:
        /* <DEDUP_REMOVED lines=14> */
.L_x_198:
[----:B------:R-:W-:Y:S05]  /*66f0*/  BSYNC B1 ;  /* 0x0000000000017941 */ /* 0x000fea0003800000 */
.L_x_197:
        /* <DEDUP_REMOVED lines=11> */
.L_x_200:
[----:B------:R-:W-:Y:S05]  /*67b0*/  BSYNC B1 ;  /* 0x0000000000017941 */ /* 0x000fea0003800000 */
.L_x_199:
        /* <DEDUP_REMOVED lines=11> */
.L_x_202:
[----:B------:R-:W-:Y:S05]  /*6870*/  BSYNC B1 ;  /* 0x0000000000017941 */ /* 0x000fea0003800000 */
.L_x_201:
        /* <DEDUP_REMOVED lines=10> */
.L_x_204:
[----:B------:R-:W-:Y:S05]  /*6920*/  BSYNC B1 ;  /* 0x0000000000017941 */ /* 0x000fea0003800000 */
.L_x_203:
        /* <DEDUP_REMOVED lines=14> */
.L_x_206:
[----:B------:R-:W-:Y:S05]  /*6a10*/  BSYNC B1 ;  /* 0x0000000000017941 */ /* 0x000fea0003800000 */
.L_x_205:
        /* <DEDUP_REMOVED lines=11> */
.L_x_208:
[----:B------:R-:W-:Y:S05]  /*6ad0*/  BSYNC B1 ;  /* 0x0000000000017941 */ /* 0x000fea0003800000 */
.L_x_207:
        /* <DEDUP_REMOVED lines=11> */
.L_x_210:
[----:B------:R-:W-:Y:S05]  /*6b90*/  BSYNC B1 ;  /* 0x0000000000017941 */ /* 0x000fea0003800000 */
.L_x_209:
        /* <DEDUP_REMOVED lines=10> */
.L_x_212:
[----:B------:R-:W-:Y:S05]  /*6c40*/  BSYNC B1 ;  /* 0x0000000000017941 */ /* 0x000fea0003800000 */
.L_x_211:
        /* <DEDUP_REMOVED lines=14> */
.L_x_214:
[----:B------:R-:W-:Y:S05]  /*6d30*/  BSYNC B1 ;  /* 0x0000000000017941 */ /* 0x000fea0003800000 */
.L_x_213:
        /* <DEDUP_REMOVED lines=11> */
.L_x_216:
[----:B------:R-:W-:Y:S05]  /*6df0*/  BSYNC B1 ;  /* 0x0000000000017941 */ /* 0x000fea0003800000 */
.L_x_215:
        /* <DEDUP_REMOVED lines=11> */
.L_x_218:
[----:B------:R-:W-:Y:S05]  /*6eb0*/  BSYNC B1 ;  /* 0x0000000000017941 */ /* 0x000fea0003800000 */
.L_x_217:
        /* <DEDUP_REMOVED lines=10> */
.L_x_220:
[----:B------:R-:W-:Y:S05]  /*6f60*/  BSYNC B1 ;  /* 0x0000000000017941 */ /* 0x000fea0003800000 */
.L_x_219:
        /* <DEDUP_REMOVED lines=14> */
.L_x_222:
[----:B------:R-:W-:Y:S05]  /*7050*/  BSYNC B1 ;  /* 0x0000000000017941 */ /* 0x000fea0003800000 */
.L_x_221:
        /* <DEDUP_REMOVED lines=11> */
.L_x_224:
[----:B------:R-:W-:Y:S05]  /*7110*/  BSYNC B1 ;  /* 0x0000000000017941 */ /* 0x000fea0003800000 */
.L_x_223:
        /* <DEDUP_REMOVED lines=11> */
.L_x_226:
[----:B------:R-:W-:Y:S05]  /*71d0*/  BSYNC B1 ;  /* 0x0000000000017941 */ /* 0x000fea0003800000 */
.L_x_225:
        /* <DEDUP_REMOVED lines=10> */
.L_x_228:
[----:B------:R-:W-:Y:S05]  /*7280*/  BSYNC B1 ;  /* 0x0000000000017941 */ /* 0x000fea0003800000 */
.L_x_227:
        /* <DEDUP_REMOVED lines=14> */
.L_x_230:
[----:B------:R-:W-:Y:S05]  /*7370*/  BSYNC B1 ;  /* 0x0000000000017941 */ /* 0x000fea0003800000 */
.L_x_229:
        /* <DEDUP_REMOVED lines=11> */
.L_x_232:
[----:B------:R-:W-:Y:S05]  /*7430*/  BSYNC B1 ;  /* 0x0000000000017941 */ /* 0x000fea0003800000 */
.L_x_231:
        /* <DEDUP_REMOVED lines=11> */
.L_x_234:
[----:B------:R-:W-:Y:S05]  /*74f0*/  BSYNC B1 ;  /* 0x0000000000017941 */ /* 0x000fea0003800000 */
.L_x_233:
        /* <DEDUP_REMOVED lines=10> */
.L_x_236:
[----:B------:R-:W-:Y:S05]  /*75a0*/  BSYNC B1 ;  /* 0x0000000000017941 */ /* 0x000fea0003800000 */
.L_x_235:
        /* <DEDUP_REMOVED lines=14> */
.L_x_238:
[----:B------:R-:W-:Y:S05]  /*7690*/  BSYNC B1 ;  /* 0x0000000000017941 */ /* 0x000fea0003800000 */
.L_x_237:
        /* <DEDUP_REMOVED lines=11> */
.L_x_240:
[----:B------:R-:W-:Y:S05]  /*7750*/  BSYNC B1 ;  /* 0x0000000000017941 */ /* 0x000fea0003800000 */
.L_x_239:
        /* <DEDUP_REMOVED lines=11> */
.L_x_242:
[----:B------:R-:W-:Y:S05]  /*7810*/  BSYNC B1 ;  /* 0x0000000000017941 */ /* 0x000fea0003800000 */
.L_x_241:
        /* <DEDUP_REMOVED lines=10> */
.L_x_244:
[----:B------:R-:W-:Y:S05]  /*78c0*/  BSYNC B1 ;  /* 0x0000000000017941 */ /* 0x000fea0003800000 */
.L_x_243:
        /* <DEDUP_REMOVED lines=14> */
.L_x_246:
[----:B------:R-:W-:Y:S05]  /*79b0*/  BSYNC B1 ;  /* 0x0000000000017941 */ /* 0x000fea0003800000 */
.L_x_245:
        /* <DEDUP_REMOVED lines=11> */
.L_x_248:
[----:B------:R-:W-:Y:S05]  /*7a70*/  BSYNC B1 ;  /* 0x0000000000017941 */ /* 0x000fea0003800000 */
.L_x_247:
        /* <DEDUP_REMOVED lines=11> */
.L_x_250:
[----:B------:R-:W-:Y:S05]  /*7b30*/  BSYNC B1 ;  /* 0x0000000000017941 */ /* 0x000fea0003800000 */
.L_x_249:
        /* <DEDUP_REMOVED lines=10> */
.L_x_252:
[----:B------:R-:W-:Y:S05]  /*7be0*/  BSYNC B1 ;  /* 0x0000000000017941 */ /* 0x000fea0003800000 */
.L_x_251:
        /* <DEDUP_REMOVED lines=14> */
.L_x_254:
[----:B------:R-:W-:Y:S05]  /*7cd0*/  BSYNC B1 ;  /* 0x0000000000017941 */ /* 0x000fea0003800000 */
.L_x_253:
        /* <DEDUP_REMOVED lines=11> */
.L_x_256:
[----:B------:R-:W-:Y:S05]  /*7d90*/  BSYNC B1 ;  /* 0x0000000000017941 */ /* 0x000fea0003800000 */
.L_x_255:
        /* <DEDUP_REMOVED lines=11> */
.L_x_258:
[----:B------:R-:W-:Y:S05]  /*7e50*/  BSYNC B1 ;  /* 0x0000000000017941 */ /* 0x000fea0003800000 */
.L_x_257:
        /* <DEDUP_REMOVED lines=10> */
.L_x_260:
[----:B------:R-:W-:Y:S05]  /*7f00*/  BSYNC B1 ;  /* 0x0000000000017941 */ /* 0x000fea0003800000 */
.L_x_259:
        /* <DEDUP_REMOVED lines=14> */
.L_x_262:
[----:B------:R-:W-:Y:S05]  /*7ff0*/  BSYNC B1 ;  /* 0x0000000000017941 */ /* 0x000fea0003800000 */
.L_x_261:
[----:B0----5:R-:W-:Y:S01]  /*8000*/  FMUL R21, R165, R10 ;  /* 0x0000000aa5157220 */ /* 0x021fe20000400000 */
[----:B------:R-:W-:Y:S01]  /*8010*/  IMAD.X R29, R33, 0x1, R6, P6 ;  /* 0x00000001211d7824 */ /* 0x000fe200030e0606 */
[----:B------:R-:W-:Y:S01]  /*8020*/  ISETP.GT.AND P2, PT, R164, RZ, P1 ;  /* 0x000000ffa400720c */ /* 0x000fe20000f44270 */
[----:B------:R-:W-:Y:S01]  /*8030*/  BSSY B1, `(.L_x_263) ;  /* 0x0000007000017945 */ /* 0x000fe20003800000 */
[----:B------:R-:W-:Y:S01]  /*8040*/  FFMA R21, R144, R11, R21 ;  /* 0x0000000b90157223 */ /* 0x000fe20000000015 */
[----:B------:R-:W-:-:S04]  /*8050*/  IADD3 R36, P0, R24, UR10, RZ ;  /* 0x0000000a18247c10 */ /* 0x000fc8000ff1e0ff */
[----:B------:R0:W-:Y:S01]  /*8060*/  @P5 STG.E desc[UR16][R28.64], R21 ;  /* 0x000000151c005986 */ /* 0x0001e2000c101910 */
[----:B------:R-:W-:-:S05]  /*8070*/  IADD3.X R37, R25, UR11, RZ, P0, !PT ;  /* 0x0000000b19257c10 */ /* 0x000fca00087fe4ff */
[----:B------:R-:W-:Y:S05]  /*8080*/  @!P2 BRA `(.L_x_264) ;  /* 0x000000000004a947 */ /* 0x000fea0003800000 */
[----:B------:R0:W5:Y:S02]  /*8090*/  LDG.E.LTC128B R165, desc[UR16][R36.64] ;  /* 0x0000001024a57981 */ /* 0x000164000c1e1920 */
.L_x_264:
[----:B------:R-:W-:Y:S05]  /*80a0*/  BSYNC B1 ;  /* 0x0000000000017941 */ /* 0x000fea0003800000 */
.L_x_263:
[----:B------:R-:W-:Y:S01]  /*80b0*/  IADD3 R20, P5, R34, R4, RZ ;  /* 0x0000000422147210 */ /* 0x000fe20007fbe0ff */
[----:B----45:R-:W-:Y:S01]  /*80c0*/  FMUL R30, R165, R10 ;  /* 0x0000000aa51e7220 */ /* 0x030fe20000400000 */
[----:B------:R-:W-:Y:S01]  /*80d0*/  ISETP.GT.AND P4, PT, R164, 0x8, P4 ;  /* 0x00000008a400780c */ /* 0x000fe20002784270 */
[----:B------:R-:W-:Y:S01]  /*80e0*/  BSSY B1, `(.L_x_265) ;  /* 0x000000a000017945 */ /* 0x000fe20003800000 */
[----:B------:R-:W-:Y:S01]  /*80f0*/  IADD3 R26, P6, R26, UR8, RZ ;  /* 0x000000081a1a7c10 */ /* 0x000fe2000ffde0ff */
[----:B------:R-:W-:Y:S01]  /*8100*/  FFMA R145, R145, R11, R30 ;  /* 0x0000000b91917223 */ /* 0x000fe2000000001e */
[----:B0-----:R-:W-:Y:S01]  /*8110*/  IMAD.X R21, R35, 0x1, R6, P5 ;  /* 0x0000000123157824 */ /* 0x001fe200028e0606 */
[----:B------:R-:W-:Y:S02]  /*8120*/  ISETP.GT.AND P0, PT, R5, 0xf8, PT ;  /* 0x000000f80500780c */ /* 0x000fe40003f04270 */
[----:B------:R-:W-:Y:S02]  /*8130*/  IADD3 R30, P5, R32, R19, RZ ;  /* 0x00000013201e7210 */ /* 0x000fe40007fbe0ff */
[----:B------:R0:W-:Y:S01]  /*8140*/  @P2 STG.E desc[UR16][R20.64], R145 ;  /* 0x0000009114002986 */ /* 0x0001e2000c101910 */
[----:B------:R-:W-:-:S03]  /*8150*/  IADD3.X R27, R27, UR9, RZ, P6, !PT ;  /* 0x000000091b1b7c10 */ /* 0x000fc6000b7fe4ff */
[----:B------:R-:W-:Y:S07]  /*8160*/  @!P4 BRA `(.L_x_266) ;  /* 0x000000000004c947 */ /* 0x000fee0003800000 */
[----:B------:R4:W5:Y:S02]  /*8170*/  LDG.E.LTC128B R165, desc[UR16][R26.64] ;  /* 0x000000101aa57981 */ /* 0x000964000c1e1920 */
.L_x_266:
[----:B------:R-:W-:Y:S05]  /*8180*/  BSYNC B1 ;  /* 0x0000000000017941 */ /* 0x000fea0003800000 */
.L_x_265:
[----:B----45:R-:W-:Y:S01]  /*8190*/  FMUL R27, R165, R10 ;  /* 0x0000000aa51b7220 */ /* 0x030fe20000400000 */
[----:B------:R-:W-:Y:S01]  /*81a0*/  IMAD.X R31, R33, 0x1, R18, P5 ;  /* 0x00000001211f7824 */ /* 0x000fe200028e0612 */
[----:B------:R-:W-:Y:S01]  /*81b0*/  ISETP.GT.AND P1, PT, R164, 0x8, P1 ;  /* 0x00000008a400780c */ /* 0x000fe20000f24270 */
[----:B------:R-:W-:Y:S01]  /*81c0*/  BSSY B1, `(.L_x_267) ;  /* 0x0000008000017945 */ /* 0x000fe20003800000 */
[----:B------:R-:W-:Y:S01]  /*81d0*/  FFMA R27, R146, R11, R27 ;  /* 0x0000000b921b7223 */ /* 0x000fe2000000001b */
[----:B------:R-:W-:Y:S02]  /*81e0*/  IADD3 R24, P5, R24, UR8, RZ ;  /* 0x0000000818187c10 */ /* 0x000fe4000ffbe0ff */
[----:B------:R-:W-:Y:S02]  /*81f0*/  ISETP.GT.AND P2, PT, R5, 0xf9, PT ;  /* 0x000000f90500780c */ /* 0x000fe40003f44270 */
[----:B------:R4:W-:Y:S01]  /*8200*/  @P4 STG.E desc[UR16][R30.64], R27 ;  /* 0x0000001b1e004986 */ /* 0x0009e2000c101910 */
[----:B------:R-:W-:-:S05]  /*8210*/  IADD3.X R25, R25, UR9, RZ, P5, !PT ;  /* 0x0000000919197c10 */ /* 0x000fca000affe4ff */
[----:B------:R-:W-:Y:S05]  /*8220*/  @!P1 BRA `(.L_x_268) ;  /* 0x0000000000049947 */ /* 0x000fea0003800000 */
[----:B------:R0:W5:Y:S02]  /*8230*/  LDG.E.LTC128B R165, desc[UR16][R24.64] ;  /* 0x0000001018a57981 */ /* 0x000164000c1e1920 */
.L_x_268:
[----:B------:R-:W-:Y:S05]  /*8240*/  BSYNC B1 ;  /* 0x0000000000017941 */ /* 0x000fea0003800000 */
.L_x_267:
[----:B0-----:R-:W-:Y:S01]  /*8250*/  IADD3 R24, P6, R34, R19, RZ ;  /* 0x0000001322187210 */ /* 0x001fe20007fde0ff */
[----:B----45:R-:W-:Y:S01]  /*8260*/  FMUL R30, R165, R10 ;  /* 0x0000000aa51e7220 */ /* 0x030fe20000400000 */
[----:B------:R-:W-:Y:S01]  /*8270*/  ISETP.GT.AND P4, PT, R164, RZ, P0 ;  /* 0x000000ffa400720c */ /* 0x000fe20000784270 */
[----:B------:R-:W-:Y:S01]  /*8280*/  BSSY B1, `(.L_x_269) ;  /* 0x0000009000017945 */ /* 0x000fe20003800000 */
[----:B------:R-:W-:Y:S01]  /*8290*/  IADD3 R26, P5, R28, R4, RZ ;  /* 0x000000041c1a7210 */ /* 0x000fe20007fbe0ff */
[----:B------:R-:W-:Y:S02]  /*82a0*/  IMAD.X R25, R35, 0x1, R18, P6 ;  /* 0x0000000123197824 */ /* 0x000fe400030e0612 */
[----:B------:R-:W-:-:S05]  /*82b0*/  FFMA R147, R147, R11, R30 ;  /* 0x0000000b93937223 */ /* 0x000fca000000001e */
[----:B------:R0:W-:Y:S03]  /*82c0*/  @P1 STG.E desc[UR16][R24.64], R147 ;  /* 0x0000009318001986 */ /* 0x0001e6000c101910 */
[----:B------:R-:W-:Y:S05]  /*82d0*/  @!P4 BRA `(.L_x_270) ;  /* 0x00000000000cc947 */ /* 0x000fea0003800000 */
[----:B0-----:R-:W-:-:S04]  /*82e0*/  IADD3 R24, P1, R22, UR10, RZ ;  /* 0x0000000a16187c10 */ /* 0x001fc8000ff3e0ff */
[----:B------:R-:W-:-:S05]  /*82f0*/  IADD3.X R25, R23, UR11, RZ, P1, !PT ;  /* 0x0000000b17197c10 */ /* 0x000fca0008ffe4ff */
[----:B------:R4:W5:Y:S04]  /*8300*/  LDG.E.LTC128B R165, desc[UR16][R24.64] ;  /* 0x0000001018a57981 */ /* 0x000968000c1e1920 */
.L_x_270:
[----:B------:R-:W-:Y:S05]  /*8310*/  BSYNC B1 ;  /* 0x0000000000017941 */ /* 0x000fea0003800000 */
.L_x_269:
[----:B-----5:R-:W-:Y:S01]  /*8320*/  FMUL R5, R165, R10 ;  /* 0x0000000aa5057220 */ /* 0x020fe20000400000 */
[----:B------:R-:W-:Y:S01]  /*8330*/  IMAD.X R27, R29, 0x1, R6, P5 ;  /* 0x000000011d1b7824 */ /* 0x000fe200028e0606 */
[----:B------:R-:W-:Y:S01]  /*8340*/  ISETP.GT.AND P1, PT, R164, RZ, P2 ;  /* 0x000000ffa400720c */ /* 0x000fe20001724270 */
[----:B------:R-:W-:Y:S01]  /*8350*/  BSSY B1, `(.L_x_271) ;  /* 0x0000008000017945 */ /* 0x000fe20003800000 */
[----:B0---4-:R-:W-:Y:S01]  /*8360*/  FFMA R25, R148, R11, R5 ;  /* 0x0000000b94197223 */ /* 0x011fe20000000005 */
[----:B------:R-:W-:Y:S02]  /*8370*/  IADD3 R24, P5, R20, R4, RZ ;  /* 0x0000000414187210 */ /* 0x000fe40007fbe0ff */
[----:B------:R-:W-:Y:S02]  /*8380*/  IADD3 R4, P6, R36, UR10, RZ ;  /* 0x0000000a24047c10 */ /* 0x000fe4000ffde0ff */
[----:B------:R0:W-:Y:S02]  /*8390*/  @P4 STG.E desc[UR16][R26.64], R25 ;  /* 0x000000191a004986 */ /* 0x0001e4000c101910 */
[----:B------:R-:W-:-:S04]  /*83a0*/  IADD3.X R5, R37, UR11, RZ, P6, !PT ;  /* 0x0000000b25057c10 */ /* 0x000fc8000b7fe4ff */
[----:B------:R-:W-:Y:S05]  /*83b0*/  @!P1 BRA `(.L_x_272) ;  /* 0x0000000000049947 */ /* 0x000fea0003800000 */
[----:B------:R4:W5:Y:S02]  /*83c0*/  LDG.E.LTC128B R165, desc[UR16][R4.64] ;  /* 0x0000001004a57981 */ /* 0x000964000c1e1920 */
.L_x_272:
[----:B------:R-:W-:Y:S05]  /*83d0*/  BSYNC B1 ;  /* 0x0000000000017941 */ /* 0x000fea0003800000 */
.L_x_271:
[----:B----45:R-:W-:Y:S01]  /*83e0*/  FMUL R4, R165, R10 ;  /* 0x0000000aa5047220 */ /* 0x030fe20000400000 */
        /* <DEDUP_REMOVED lines=10> */
.L_x_274:
[----:B------:R-:W-:Y:S05]  /*8490*/  BSYNC B1 ;  /* 0x0000000000017941 */ /* 0x000fea0003800000 */
.L_x_273:
[----:B------:R-:W-:Y:S01]  /*84a0*/  ISETP.GT.AND P2, PT, R164, 0x8, P2 ;  /* 0x00000008a400780c */ /* 0x000fe20001744270 */
[----:B----45:R-:W-:Y:S01]  /*84b0*/  FMUL R5, R165, R10 ;  /* 0x0000000aa5057220 */ /* 0x030fe20000400000 */
[----:B------:R-:W-:Y:S01]  /*84c0*/  IMAD.X R27, R29, 0x1, R18, P5 ;  /* 0x000000011d1b7824 */ /* 0x000fe200028e0612 */
[----:B------:R-:W-:Y:S02]  /*84d0*/  BSSY B1, `(.L_x_275) ;  /* 0x0000007000017945 */ /* 0x000fe40003800000 */
[----:B---3--:R-:W-:-:S05]  /*84e0*/  FFMA R23, R150, R11, R5 ;  /* 0x0000000b96177223 */ /* 0x008fca0000000005 */
[----:B------:R3:W-:Y:S01]  /*84f0*/  @P0 STG.E desc[UR16][R26.64], R23 ;  /* 0x000000171a000986 */ /* 0x0007e2000c101910 */
[----:B------:R-:W-:-:S04]  /*8500*/  IADD3 R4, P0, R36, UR8, RZ ;  /* 0x0000000824047c10 */ /* 0x000fc8000ff1e0ff */
[----:B------:R-:W-:Y:S01]  /*8510*/  IADD3.X R5, R37, UR9, RZ, P0, !PT ;  /* 0x0000000925057c10 */ /* 0x000fe200087fe4ff */
[----:B------:R-:W-:Y:S08]  /*8520*/  @!P2 BRA `(.L_x_276) ;  /* 0x000000000004a947 */ /* 0x000ff00003800000 */
[----:B------:R4:W5:Y:S02]  /*8530*/  LDG.E.LTC128B R165, desc[UR16][R4.64] ;  /* 0x0000001004a57981 */ /* 0x000964000c1e1920 */
.L_x_276:
[----:B------:R-:W-:Y:S05]  /*8540*/  BSYNC B1 ;  /* 0x0000000000017941 */ /* 0x000fea0003800000 */
.L_x_275:
[----:B------:R-:W-:Y:S05]  /*8550*/  @!P2 BRA `(.L_x_277) ;  /* 0x0000002c0014a947 */ /* 0x000fea0003800000 */
[----:B----4-:R-:W-:Y:S01]  /*8560*/  IADD3 R4, P0, R20, R19, RZ ;  /* 0x0000001314047210 */ /* 0x010fe20007f1e0ff */
[----:B-----5:R-:W-:-:S04]  /*8570*/  FMUL R6, R165, R10 ;  /* 0x0000000aa5067220 */ /* 0x020fc80000400000 */
[----:B------:R-:W-:Y:S02]  /*8580*/  IMAD.X R5, R21, 0x1, R18, P0 ;  /* 0x0000000115057824 */ /* 0x000fe400000e0612 */
[----:B------:R-:W-:-:S05]  /*8590*/  FFMA R151, R151, R11, R6 ;  /* 0x0000000b97977223 */ /* 0x000fca0000000006 */
[----:B------:R4:W-:Y:S01]  /*85a0*/  STG.E desc[UR16][R4.64], R151 ;  /* 0x0000009704007986 */ /* 0x0009e2000c101910 */
[----:B------:R-:W-:Y:S05]  /*85b0*/  BRA `(.L_x_277) ;  /* 0x0000002800fc7947 */ /* 0x000fea0003800000 */
.L_x_26:
[----:B------:R-:W-:Y:S01]  /*85c0*/  ULDC.64 UR8, c[0x0][0x6c0] ;  /* 0x0001b00000087ab9 */ /* 0x000fe20000000a00 */
[----:B------:R-:W-:Y:S01]  /*85d0*/  ISETP.GT.AND P2, PT, R5, 0x1, PT ;  /* 0x000000010500780c */ /* 0x000fe20003f44270 */
[-C--:B------:R-:W-:Y:S01]  /*85e0*/  FMUL R153, R24, R11.reuse ;  /* 0x0000000b18997220 */ /* 0x080fe20000400000 */
[----:B------:R-:W-:Y:S01]  /*85f0*/  LEA R20, P0, R168, UR8, 0x2 ;  /* 0x00000008a8147c11 */ /* 0x000fe2000f8010ff */
[-C--:B------:R-:W-:Y:S01]  /*8600*/  FMUL R155, R25, R11.reuse ;  /* 0x0000000b199b7220 */ /* 0x080fe20000400000 */
[----:B------:R-:W-:Y:S01]  /*8610*/  ISETP.GT.AND P4, PT, R164, RZ, P2 ;  /* 0x000000ffa400720c */ /* 0x000fe20001784270 */
[----:B------:R-:W-:Y:S01]  /*8620*/  IMAD.SHL.U32 R6, R18, 0x20, RZ ;  /* 0x0000002012067824 */ /* 0x000fe200078e00ff */
[----:B------:R-:W-:Y:S01]  /*8630*/  LEA.HI.X R21, R168, UR9, R159, 0x2, P0 ;  /* 0x00000009a8157c11 */ /* 0x000fe200080f149f */
[-C--:B------:R-:W-:Y:S01]  /*8640*/  FMUL R157, R26, R11.reuse ;  /* 0x0000000b1a9d7220 */ /* 0x080fe20000400000 */
[----:B------:R-:W-:Y:S01]  /*8650*/  ISETP.GT.AND P1, PT, R164, 0x8, P1 ;  /* 0x00000008a400780c */ /* 0x000fe20000f24270 */
[-C--:B------:R-:W-:Y:S01]  /*8660*/  FMUL R159, R28, R11.reuse ;  /* 0x0000000b1c9f7220 */ /* 0x080fe20000400000 */
[----:B------:R-:W-:Y:S01]  /*8670*/  ISETP.GT.AND P0, PT, R5, 0x8, PT ;  /* 0x000000080500780c */ /* 0x000fe20003f04270 */
[----:B------:R0:W-:Y:S01]  /*8680*/  @P5 STG.E desc[UR16][R20.64], R153 ;  /* 0x0000009914005986 */ /* 0x0001e2000c101910 */
[-C--:B------:R-:W-:Y:S01]  /*8690*/  LEA R22, P5, R18, R20.reuse, 0x2 ;  /* 0x0000001412167211 */ /* 0x080fe200078a10ff */
[-C--:B------:R-:W-:Y:S01]  /*86a0*/  FMUL R33, R33, R11.reuse ;  /* 0x0000000b21217220 */ /* 0x080fe20000400000 */
[----:B------:R-:W-:Y:S01]  /*86b0*/  ISETP.GT.AND P2, PT, R164, 0x8, P2 ;  /* 0x00000008a400780c */ /* 0x000fe20001744270 */
[----:B------:R-:W-:Y:S01]  /*86c0*/  FMUL R35, R35, R11 ;  /* 0x0000000b23237220 */ /* 0x000fe20000400000 */
[C-C-:B------:R-:W-:Y:S01]  /*86d0*/  LEA.HI.X R23, R18.reuse, R21, R19.reuse, 0x2, P5 ;  /* 0x0000001512177211 */ /* 0x140fe200028f1413 */
[-C--:B------:R-:W-:Y:S01]  /*86e0*/  FMUL R37, R37, R11.reuse ;  /* 0x0000000b25257220 */ /* 0x080fe20000400000 */
[----:B------:R-:W-:Y:S01]  /*86f0*/  SHF.L.U64.HI R4, R18, 0x5, R19 ;  /* 0x0000000512047819 */ /* 0x000fe20000010213 */
[-C--:B------:R-:W-:Y:S01]  /*8700*/  FMUL R39, R39, R11.reuse ;  /* 0x0000000b27277220 */ /* 0x080fe20000400000 */
[----:B------:R-:W-:Y:S01]  /*8710*/  ISETP.GT.AND P5, PT, R164, RZ, P0 ;  /* 0x000000ffa400720c */ /* 0x000fe200007a4270 */
[----:B------:R1:W-:Y:S01]  /*8720*/  @P4 STG.E desc[UR16][R22.64], R155 ;  /* 0x0000009b16004986 */ /* 0x0003e2000c101910 */
[C---:B------:R-:W-:Y:S01]  /*8730*/  IADD3 R24, P4, R6.reuse, R20, RZ ;  /* 0x0000001406187210 */ /* 0x040fe20007f9e0ff */
[-C--:B0-----:R-:W-:Y:S01]  /*8740*/  FMUL R153, R27, R11.reuse ;  /* 0x0000000b1b997220 */ /* 0x081fe20000400000 */
[----:B------:R-:W-:Y:S01]  /*8750*/  IADD3 R26, P6, R6, R22, RZ ;  /* 0x00000016061a7210 */ /* 0x000fe20007fde0ff */
[----:B------:R0:W-:Y:S01]  /*8760*/  @P1 STG.E desc[UR16][R20.64+0x20], R157 ;  /* 0x0000209d14001986 */ /* 0x0001e2000c101910 */
[----:B------:R-:W-:Y:S01]  /*8770*/  ISETP.GT.AND P1, PT, R5, 0x9, PT ;  /* 0x000000090500780c */ /* 0x000fe20003f24270 */
[----:B------:R-:W-:Y:S01]  /*8780*/  IMAD.X R25, R4, 0x1, R21, P4 ;  /* 0x0000000104197824 */ /* 0x000fe200020e0615 */
[C---:B------:R-:W-:Y:S01]  /*8790*/  ISETP.GT.AND P0, PT, R164.reuse, 0x8, P0 ;  /* 0x00000008a400780c */ /* 0x040fe20000704270 */
[----:B------:R2:W-:Y:S01]  /*87a0*/  @P2 STG.E desc[UR16][R22.64+0x20], R153 ;  /* 0x0000209916002986 */ /* 0x0005e2000c101910 */
[----:B------:R-:W-:Y:S01]  /*87b0*/  ISETP.GT.AND P4, PT, R164, RZ, P1 ;  /* 0x000000ffa400720c */ /* 0x000fe20000f84270 */
[----:B------:R-:W-:Y:S01]  /*87c0*/  IMAD.X R27, R4, 0x1, R23, P6 ;  /* 0x00000001041b7824 */ /* 0x000fe200030e0617 */
[----:B------:R-:W-:Y:S01]  /*87d0*/  IADD3 R19, P2, R6, 0x20, RZ ;  /* 0x0000002006137810 */ /* 0x000fe20007f5e0ff */
[----:B------:R3:W-:Y:S01]  /*87e0*/  @P5 STG.E desc[UR16][R24.64], R159 ;  /* 0x0000009f18005986 */ /* 0x0007e2000c101910 */
[-C--:B-1----:R-:W-:Y:S01]  /*87f0*/  FMUL R155, R29, R11.reuse ;  /* 0x0000000b1d9b7220 */ /* 0x082fe20000400000 */
[----:B------:R-:W-:Y:S01]  /*8800*/  ISETP.GT.AND P1, PT, R164, 0x8, P1 ;  /* 0x00000008a400780c */ /* 0x000fe20000f24270 */
[----:B------:R-:W-:Y:S01]  /*8810*/  FMUL R41, R41, R11 ;  /* 0x0000000b29297220 */ /* 0x000fe20000400000 */
[----:B0-----:R-:W-:Y:S01]  /*8820*/  IADD3 R20, P5, R19, R20, RZ ;  /* 0x0000001413147210 */ /* 0x001fe20007fbe0ff */
[----:B------:R-:W-:-:S02]  /*8830*/  IMAD.X R18, RZ, RZ, R4, P2 ;  /* 0x000000ffff127224 */ /* 0x000fc400010e0604 */
[-C--:B------:R-:W-:Y:S01]  /*8840*/  FMUL R157, R30, R11.reuse ;  /* 0x0000000b1e9d7220 */ /* 0x080fe20000400000 */
[----:B------:R-:W-:Y:S01]  /*8850*/  ISETP.GT.AND P2, PT, R5, 0x10, PT ;  /* 0x000000100500780c */ /* 0x000fe20003f44270 */
[-C--:B--2---:R-:W-:Y:S01]  /*8860*/  FMUL R153, R31, R11.reuse ;  /* 0x0000000b1f997220 */ /* 0x084fe20000400000 */
[----:B------:R-:W-:Y:S01]  /*8870*/  IMAD.X R21, R18, 0x1, R21, P5 ;  /* 0x0000000112157824 */ /* 0x000fe200028e0615 */
[----:B------:R0:W-:Y:S01]  /*8880*/  @P4 STG.E desc[UR16][R26.64], R155 ;  /* 0x0000009b1a004986 */ /* 0x0001e2000c101910 */
[----:B------:R-:W-:Y:S01]  /*8890*/  IADD3 R22, P4, R19, R22, RZ ;  /* 0x0000001613167210 */ /* 0x000fe20007f9e0ff */
[-C--:B---3--:R-:W-:Y:S01]  /*88a0*/  FMUL R159, R32, R11.reuse ;  /* 0x0000000b209f7220 */ /* 0x088fe20000400000 */
[----:B------:R-:W-:Y:S01]  /*88b0*/  ISETP.GT.AND P5, PT, R164, RZ, P2 ;  /* 0x000000ffa400720c */ /* 0x000fe200017a4270 */
[----:B------:R1:W-:Y:S01]  /*88c0*/  @P0 STG.E desc[UR16][R20.64], R157 ;  /* 0x0000009d14000986 */ /* 0x0003e2000c101910 */
[----:B------:R-:W-:Y:S01]  /*88d0*/  ISETP.GT.AND P0, PT, R5, 0x11, PT ;  /* 0x000000110500780c */ /* 0x000fe20003f04270 */
[----:B------:R-:W-:Y:S01]  /*88e0*/  IMAD.X R23, R18, 0x1, R23, P4 ;  /* 0x0000000112177824 */ /* 0x000fe200020e0617 */
[----:B------:R-:W-:Y:S01]  /*88f0*/  IADD3 R28, P6, R6, R24, RZ ;  /* 0x00000018061c7210 */ /* 0x000fe20007fde0ff */
[-C--:B------:R-:W-:Y:S01]  /*8900*/  FMUL R43, R43, R11.reuse ;  /* 0x0000000b2b2b7220 */ /* 0x080fe20000400000 */
[----:B------:R-:W-:Y:S01]  /*8910*/  ISETP.GT.AND P4, PT, R164, RZ, P0 ;  /* 0x000000ffa400720c */ /* 0x000fe20000784270 */
[-C--:B------:R-:W-:Y:S01]  /*8920*/  FMUL R45, R45, R11.reuse ;  /* 0x0000000b2d2d7220 */ /* 0x080fe20000400000 */
[----:B------:R2:W-:Y:S01]  /*8930*/  @P1 STG.E desc[UR16][R22.64], R153 ;  /* 0x0000009916001986 */ /* 0x0005e2000c101910 */
[----:B------:R-:W-:Y:S01]  /*8940*/  IMAD.X R29, R4, 0x1, R25, P6 ;  /* 0x00000001041d7824 */ /* 0x000fe200030e0619 */
[----:B------:R-:W-:Y:S01]  /*8950*/  ISETP.GT.AND P1, PT, R164, 0x8, P2 ;  /* 0x00000008a400780c */ /* 0x000fe20001724270 */
[-C--:B0-----:R-:W-:Y:S01]  /*8960*/  FMUL R155, R34, R11.reuse ;  /* 0x0000000b229b7220 */ /* 0x081fe20000400000 */
[----:B------:R-:W-:Y:S01]  /*8970*/  IADD3 R30, P2, R6, R26, RZ ;  /* 0x0000001a061e7210 */ /* 0x000fe20007f5e0ff */
[-C--:B------:R-:W-:Y:S01]  /*8980*/  FMUL R47, R47, R11.reuse ;  /* 0x0000000b2f2f7220 */ /* 0x080fe20000400000 */
[----:B------:R-:W-:Y:S01]  /*8990*/  @P5 STG.E desc[UR16][R28.64], R159 ;  /* 0x0000009f1c005986 */ /* 0x000fe2000c101910 */
[----:B-1----:R-:W-:Y:S01]  /*89a0*/  IADD3 R20, P5, R19, R24, RZ ;  /* 0x0000001813147210 */ /* 0x002fe20007fbe0ff */
[-C--:B------:R-:W-:Y:S01]  /*89b0*/  FMUL R49, R49, R11.reuse ;  /* 0x0000000b31317220 */ /* 0x080fe20000400000 */
[----:B------:R-:W-:Y:S01]  /*89c0*/  IMAD.X R31, R4, 0x1, R27, P2 ;  /* 0x00000001041f7824 */ /* 0x000fe200010e061b */
[----:B------:R-:W-:Y:S01]  /*89d0*/  ISETP.GT.AND P0, PT, R164, 0x8, P0 ;  /* 0x00000008a400780c */ /* 0x000fe20000704270 */
[-C--:B------:R-:W-:Y:S01]  /*89e0*/  FMUL R51, R51, R11.reuse ;  /* 0x0000000b33337220 */ /* 0x080fe20000400000 */
[----:B------:R-:W-:Y:S01]  /*89f0*/  ISETP.GT.AND P2, PT, R5, 0x18, PT ;  /* 0x000000180500780c */ /* 0x000fe20003f44270 */
[----:B------:R-:W-:Y:S01]  /*8a00*/  IMAD.X R21, R18, 0x1, R25, P5 ;  /* 0x0000000112157824 */ /* 0x000fe200028e0619 */
[----:B------:R0:W-:Y:S01]  /*8a10*/  @P4 STG.E desc[UR16][R30.64], R33 ;  /* 0x000000211e004986 */ /* 0x0001e2000c101910 */
[----:B--2---:R-:W-:Y:S01]  /*8a20*/  IADD3 R22, P4, R19, R26, RZ ;  /* 0x0000001a13167210 */ /* 0x004fe20007f9e0ff */
[-C--:B------:R-:W-:Y:S01]  /*8a30*/  FMUL R153, R36, R11.reuse ;  /* 0x0000000b24997220 */ /* 0x080fe20000400000 */
        /* <DEDUP_REMOVED lines=22> */
[----:B------:R-:W-:Y:S01]  /*8ba0*/  @P4 STG.E desc[UR16][R26.64], R37 ;  /* 0x000000251a004986 */ /* 0x000fe2000c101910 */
        /* <DEDUP_REMOVED lines=13> */
[-C--:B------:R-:W-:Y:S01]  /*8c80*/  FMUL R67, R67, R11.reuse ;  /* 0x0000000b43437220 */ /* 0x080fe20000400000 */
[----:B------:R-:W-:Y:S01]  /*8c90*/  IADD3 R30, P2, R6, R26, RZ ;  /* 0x0000001a061e7210 */ /* 0x000fe20007f5e0ff */
[-C--:B0-----:R-:W-:Y:S01]  /*8ca0*/  FMUL R33, R42, R11.reuse ;  /* 0x0000000b2a217220 */ /* 0x081fe20000400000 */
[----:B------:R0:W-:Y:S01]  /*8cb0*/  @P5 STG.E desc[UR16][R28.64], R35 ;  /* 0x000000231c005986 */ /* 0x0001e2000c101910 */
[----:B------:R-:W-:Y:S01]  /*8cc0*/  IADD3 R20, P5, R19, R24, RZ ;  /* 0x0000001813147210 */ /* 0x000fe20007fbe0ff */
[-C--:B------:R-:W-:Y:S01]  /*8cd0*/  FMUL R69, R69, R11.reuse ;  /* 0x0000000b45457220 */ /* 0x080fe20000400000 */
[----:B------:R-:W-:Y:S01]  /*8ce0*/  IMAD.X R31, R4, 0x1, R27, P2 ;  /* 0x00000001041f7824 */ /* 0x000fe200010e061b */
[----:B------:R-:W-:Y:S01]  /*8cf0*/  ISETP.GT.AND P0, PT, R164, 0x8, P0 ;  /* 0x00000008a400780c */ /* 0x000fe20000704270 */
[-C--:B------:R-:W-:Y:S01]  /*8d00*/  FMUL R71, R71, R11.reuse ;  /* 0x0000000b47477220 */ /* 0x080fe20000400000 */
[----:B------:R-:W-:Y:S01]  /*8d10*/  ISETP.GT.AND P2, PT, R5, 0x28, PT ;  /* 0x000000280500780c */ /* 0x000fe20003f44270 */
[----:B------:R-:W-:Y:S01]  /*8d20*/  IMAD.X R21, R18, 0x1, R25, P5 ;  /* 0x0000000112157824 */ /* 0x000fe200028e0619 */
[----:B------:R-:W-:Y:S01]  /*8d30*/  @P4 STG.E desc[UR16][R30.64], R41 ;  /* 0x000000291e004986 */ /* 0x000fe2000c101910 */
[----:B-1----:R-:W-:Y:S01]  /*8d40*/  IADD3 R22, P4, R19, R26, RZ ;  /* 0x0000001a13167210 */ /* 0x002fe20007f9e0ff */
[-C--:B------:R-:W-:Y:S01]  /*8d50*/  FMUL R73, R73, R11.reuse ;  /* 0x0000000b49497220 */ /* 0x080fe20000400000 */
[----:B------:R-:W-:Y:S01]  /*8d60*/  ISETP.GT.AND P5, PT, R164, RZ, P2 ;  /* 0x000000ffa400720c */ /* 0x000fe200017a4270 */
[----:B------:R1:W-:Y:S01]  /*8d70*/  @P1 STG.E desc[UR16][R20.64], R33 ;  /* 0x0000002114001986 */ /* 0x0003e2000c101910 */
[----:B------:R-:W-:Y:S01]  /*8d80*/  ISETP.GT.AND P1, PT, R5, 0x29, PT ;  /* 0x000000290500780c */ /* 0x000fe20003f24270 */
[----:B------:R-:W-:Y:S01]  /*8d90*/  IMAD.X R23, R18, 0x1, R27, P4 ;  /* 0x0000000112177824 */ /* 0x000fe200020e061b */
[----:B------:R-:W-:Y:S01]  /*8da0*/  IADD3 R24, P6, R6, R28, RZ ;  /* 0x0000001c06187210 */ /* 0x000fe20007fde0ff */
[-C--:B0-----:R-:W-:Y:S01]  /*8db0*/  FMUL R35, R44, R11.reuse ;  /* 0x0000000b2c237220 */ /* 0x081fe20000400000 */
[----:B------:R-:W-:Y:S01]  /*8dc0*/  ISETP.GT.AND P4, PT, R164, RZ, P1 ;  /* 0x000000ffa400720c */ /* 0x000fe20000f84270 */
[-C--:B------:R-:W-:Y:S01]  /*8dd0*/  FMUL R75, R75, R11.reuse ;  /* 0x0000000b4b4b7220 */ /* 0x080fe20000400000 */
[----:B------:R0:W-:Y:S01]  /*8de0*/  @P0 STG.E desc[UR16][R22.64], R43 ;  /* 0x0000002b16000986 */ /* 0x0001e2000c101910 */
[----:B------:R-:W-:Y:S01]  /*8df0*/  IMAD.X R25, R4, 0x1, R29, P6 ;  /* 0x0000000104197824 */ /* 0x000fe200030e061d */
[----:B------:R-:W-:Y:S01]  /*8e00*/  ISETP.GT.AND P0, PT, R164, 0x8, P2 ;  /* 0x00000008a400780c */ /* 0x000fe20001704270 */
[-C--:B------:R-:W-:Y:S01]  /*8e10*/  FMUL R77, R77, R11.reuse ;  /* 0x0000000b4d4d7220 */ /* 0x080fe20000400000 */
[----:B------:R-:W-:Y:S01]  /*8e20*/  IADD3 R26, P2, R6, R30, RZ ;  /* 0x0000001e061a7210 */ /* 0x000fe20007f5e0ff */
[-C--:B-1----:R-:W-:Y:S01]  /*8e30*/  FMUL R33, R46, R11.reuse ;  /* 0x0000000b2e217220 */ /* 0x082fe20000400000 */
        /* <DEDUP_REMOVED lines=9> */
[----:B0-----:R-:W-:Y:S01]  /*8ed0*/  IADD3 R22, P4, R19, R30, RZ ;  /* 0x0000001e13167210 */ /* 0x001fe20007f9e0ff */
[-C--:B------:R-:W-:Y:S01]  /*8ee0*/  FMUL R83, R83, R11.reuse ;  /* 0x0000000b53537220 */ /* 0x080fe20000400000 */
[----:B------:R-:W-:Y:S01]  /*8ef0*/  ISETP.GT.AND P5, PT, R164, RZ, P2 ;  /* 0x000000ffa400720c */ /* 0x000fe200017a4270 */
[----:B------:R0:W-:Y:S01]  /*8f00*/  @P0 STG.E desc[UR16][R20.64], R33 ;  /* 0x0000002114000986 */ /* 0x0001e2000c101910 */
[----:B------:R-:W-:Y:S01]  /*8f10*/  ISETP.GT.AND P0, PT, R5, 0x31, PT ;  /* 0x000000310500780c */ /* 0x000fe20003f04270 */
[----:B------:R-:W-:Y:S01]  /*8f20*/  IMAD.X R23, R18, 0x1, R31, P4 ;  /* 0x0000000112177824 */ /* 0x000fe200020e061f */
[----:B------:R-:W-:Y:S01]  /*8f30*/  IADD3 R28, P6, R6, R24, RZ ;  /* 0x00000018061c7210 */ /* 0x000fe20007fde0ff */
[-C--:B-1----:R-:W-:Y:S01]  /*8f40*/  FMUL R35, R48, R11.reuse ;  /* 0x0000000b30237220 */ /* 0x082fe20000400000 */
        /* <DEDUP_REMOVED lines=112> */
[----:B------:R-:W-:Y:S01]  /*9650*/  ISETP.GT.AND P2, PT, R5, 0x58, PT ;  /* 0x000000580500780c */ /* 0x000fe20003f44270 */
[-C--:B------:R-:W-:Y:S01]  /*9660*/  FMUL R131, R131, R11.reuse ;  /* 0x0000000b83837220 */ /* 0x080fe20000400000 */
[----:B------:R-:W-:Y:S01]  /*9670*/  ISETP.GT.AND P0, PT, R164, 0x8, P0 ;  /* 0x00000008a400780c */ /* 0x000fe20000704270 */
[----:B------:R-:W-:Y:S01]  /*9680*/  IMAD.X R21, R18, 0x1, R25, P5 ;  /* 0x0000000112157824 */ /* 0x000fe200028e0619 */
[----:B------:R-:W-:Y:S01]  /*9690*/  @P4 STG.E desc[UR16][R30.64], R65 ;  /* 0x000000411e004986 */ /* 0x000fe2000c101910 */
[----:B------:R-:W-:Y:S01]  /*96a0*/  ISETP.GT.AND P5, PT, R164, RZ, P2 ;  /* 0x000000ffa400720c */ /* 0x000fe200017a4270 */
[-C--:B------:R-:W-:Y:S01]  /*96b0*/  FMUL R133, R133, R11.reuse ;  /* 0x0000000b85857220 */ /* 0x080fe20000400000 */
[----:B-1----:R-:W-:Y:S01]  /*96c0*/  IADD3 R22, P4, R19, R26, RZ ;  /* 0x0000001a13167210 */ /* 0x002fe20007f9e0ff */
[----:B------:R1:W-:Y:S01]  /*96d0*/  @P1 STG.E desc[UR16][R20.64], R33 ;  /* 0x0000002114001986 */ /* 0x0003e2000c101910 */
[----:B------:R-:W-:Y:S01]  /*96e0*/  IADD3 R24, P6, R6, R28, RZ ;  /* 0x0000001c06187210 */ /* 0x000fe20007fde0ff */
[-C--:B0-----:R-:W-:Y:S01]  /*96f0*/  FMUL R35, R68, R11.reuse ;  /* 0x0000000b44237220 */ /* 0x081fe20000400000 */
[----:B------:R-:W-:Y:S01]  /*9700*/  ISETP.GT.AND P1, PT, R5, 0x59, PT ;  /* 0x000000590500780c */ /* 0x000fe20003f24270 */
[----:B------:R-:W-:Y:S01]  /*9710*/  IMAD.X R23, R18, 0x1, R27, P4 ;  /* 0x0000000112177824 */ /* 0x000fe200020e061b */
[----:B------:R-:W-:Y:S01]  /*9720*/  ISETP.GT.AND P2, PT, R164, 0x8, P2 ;  /* 0x00000008a400780c */ /* 0x000fe20001744270 */
[----:B------:R-:W-:Y:S01]  /*9730*/  IMAD.X R25, R4, 0x1, R29, P6 ;  /* 0x0000000104197824 */ /* 0x000fe200030e061d */
[----:B------:R-:W-:Y:S01]  /*9740*/  ISETP.GT.AND P4, PT, R164, RZ, P1 ;  /* 0x000000ffa400720c */ /* 0x000fe20000f84270 */
[-C--:B------:R-:W-:Y:S01]  /*9750*/  FMUL R135, R135, R11.reuse ;  /* 0x0000000b87877220 */ /* 0x080fe20000400000 */
[----:B------:R0:W-:Y:S01]  /*9760*/  @P0 STG.E desc[UR16][R22.64], R67 ;  /* 0x0000004316000986 */ /* 0x0001e2000c101910 */
[----:B------:R-:W-:Y:S01]  /*9770*/  IADD3 R26, P0, R6, R30, RZ ;  /* 0x0000001e061a7210 */ /* 0x000fe20007f1e0ff */
[-C--:B------:R-:W-:Y:S01]  /*9780*/  FMUL R137, R137, R11.reuse ;  /* 0x0000000b89897220 */ /* 0x080fe20000400000 */
[----:B------:R-:W-:Y:S01]  /*9790*/  ISETP.GT.AND P1, PT, R164, 0x8, P1 ;  /* 0x00000008a400780c */ /* 0x000fe20000f24270 */
[----:B------:R2:W-:Y:S01]  /*97a0*/  @P5 STG.E desc[UR16][R24.64], R35 ;  /* 0x0000002318005986 */ /* 0x0005e2000c101910 */
[----:B-1----:R-:W-:Y:S01]  /*97b0*/  IADD3 R20, P5, R19, R28, RZ ;  /* 0x0000001c13147210 */ /* 0x002fe20007fbe0ff */
[----:B------:R-:W-:Y:S01]  /*97c0*/  IMAD.X R27, R4, 0x1, R31, P0 ;  /* 0x00000001041b7824 */ /* 0x000fe200000e061f */
[----:B------:R-:W-:Y:S01]  /*97d0*/  ISETP.GT.AND P0, PT, R5, 0x60, PT ;  /* 0x000000600500780c */ /* 0x000fe20003f04270 */
[-C--:B------:R-:W-:Y:S01]  /*97e0*/  FMUL R33, R70, R11.reuse ;  /* 0x0000000b46217220 */ /* 0x080fe20000400000 */
[----:B------:R-:W-:Y:S01]  /*97f0*/  IADD3 R28, P6, R6, R24, RZ ;  /* 0x00000018061c7210 */ /* 0x000fe20007fde0ff */
[----:B------:R-:W-:Y:S01]  /*9800*/  IMAD.X R21, R18, 0x1, R29, P5 ;  /* 0x0000000112157824 */ /* 0x000fe200028e061d */
[----:B------:R-:W-:Y:S01]  /*9810*/  @P4 STG.E desc[UR16][R26.64], R69 ;  /* 0x000000451a004986 */ /* 0x000fe2000c101910 */
[----:B0-----:R-:W-:Y:S01]  /*9820*/  IADD3 R22, P5, R19, R30, RZ ;  /* 0x0000001e13167210 */ /* 0x001fe20007fbe0ff */
[----:B------:R-:W-:Y:S01]  /*9830*/  FMUL R139, R139, R11 ;  /* 0x0000000b8b8b7220 */ /* 0x000fe20000400000 */
[----:B------:R-:W-:Y:S01]  /*9840*/  ISETP.GT.AND P4, PT, R164, RZ, P0 ;  /* 0x000000ffa400720c */ /* 0x000fe20000784270 */
[----:B------:R0:W-:Y:S01]  /*9850*/  @P2 STG.E desc[UR16][R20.64], R33 ;  /* 0x0000002114002986 */ /* 0x0001e2000c101910 */
[----:B------:R-:W-:Y:S01]  /*9860*/  ISETP.GT.AND P2, PT, R5, 0x61, PT ;  /* 0x000000610500780c */ /* 0x000fe20003f44270 */
[----:B------:R-:W-:-:S02]  /*9870*/  IMAD.X R23, R18, 0x1, R31, P5 ;  /* 0x0000000112177824 */ /* 0x000fc400028e061f */
[-C--:B--2---:R-:W-:Y:S01]  /*9880*/  FMUL R35, R72, R11.reuse ;  /* 0x0000000b48237220 */ /* 0x084fe20000400000 */
[----:B------:R-:W-:Y:S01]  /*9890*/  IMAD.X R29, R4, 0x1, R25, P6 ;  /* 0x00000001041d7824 */ /* 0x000fe200030e0619 */
[----:B------:R-:W-:Y:S01]  /*98a0*/  ISETP.GT.AND P5, PT, R164, RZ, P2 ;  /* 0x000000ffa400720c */ /* 0x000fe200017a4270 */
[-C--:B------:R-:W-:Y:S01]  /*98b0*/  FMUL R141, R141, R11.reuse ;  /* 0x0000000b8d8d7220 */ /* 0x080fe20000400000 */
[----:B------:R1:W-:Y:S01]  /*98c0*/  @P1 STG.E desc[UR16][R22.64], R71 ;  /* 0x0000004716001986 */ /* 0x0003e2000c101910 */
[----:B------:R-:W-:Y:S01]  /*98d0*/  IADD3 R30, P1, R6, R26, RZ ;  /* 0x0000001a061e7210 */ /* 0x000fe20007f3e0ff */
[-C--:B------:R-:W-:Y:S01]  /*98e0*/  FMUL R143, R143, R11.reuse ;  /* 0x0000000b8f8f7220 */ /* 0x080fe20000400000 */
[----:B------:R-:W-:Y:S01]  /*98f0*/  ISETP.GT.AND P0, PT, R164, 0x8, P0 ;  /* 0x00000008a400780c */ /* 0x000fe20000704270 */
[-C--:B------:R-:W-:Y:S01]  /*9900*/  FMUL R145, R145, R11.reuse ;  /* 0x0000000b91917220 */ /* 0x080fe20000400000 */
[----:B------:R2:W-:Y:S01]  /*9910*/  @P4 STG.E desc[UR16][R28.64], R35 ;  /* 0x000000231c004986 */ /* 0x0005e2000c101910 */
[----:B0-----:R-:W-:Y:S01]  /*9920*/  IADD3 R20, P4, R19, R24, RZ ;  /* 0x0000001813147210 */ /* 0x001fe20007f9e0ff */
[----:B------:R-:W-:Y:S01]  /*9930*/  IMAD.X R31, R4, 0x1, R27, P1 ;  /* 0x00000001041f7824 */ /* 0x000fe200008e061b */
[----:B------:R-:W-:Y:S01]  /*9940*/  ISETP.GT.AND P1, PT, R5, 0x68, PT ;  /* 0x000000680500780c */ /* 0x000fe20003f24270 */
[-C--:B------:R-:W-:Y:S01]  /*9950*/  FMUL R33, R74, R11.reuse ;  /* 0x0000000b4a217220 */ /* 0x080fe20000400000 */
[----:B------:R-:W-:Y:S01]  /*9960*/  ISETP.GT.AND P2, PT, R164, 0x8, P2 ;  /* 0x00000008a400780c */ /* 0x000fe20001744270 */
        /* <DEDUP_REMOVED lines=9> */
[-C--:B--2---:R-:W-:Y:S01]  /*9a00*/  FMUL R35, R76, R11.reuse ;  /* 0x0000000b4c237220 */ /* 0x084fe20000400000 */
[----:B------:R-:W-:Y:S01]  /*9a10*/  ISETP.GT.AND P5, PT, R164, RZ, P0 ;  /* 0x000000ffa400720c */ /* 0x000fe200007a4270 */
[-C--:B------:R-:W-:Y:S01]  /*9a20*/  FMUL R149, R149, R11.reuse ;  /* 0x0000000b95957220 */ /* 0x080fe20000400000 */
[----:B------:R1:W-:Y:S01]  /*9a30*/  @P2 STG.E desc[UR16][R22.64], R75 ;  /* 0x0000004b16002986 */ /* 0x0003e2000c101910 */
[----:B------:R-:W-:Y:S01]  /*9a40*/  IMAD.X R25, R4, 0x1, R29, P6 ;  /* 0x0000000104197824 */ /* 0x000fe200030e061d */
[----:B------:R-:W-:Y:S01]  /*9a50*/  IADD3 R26, P2, R6, R30, RZ ;  /* 0x0000001e061a7210 */ /* 0x000fe20007f5e0ff */
[-C--:B------:R-:W-:Y:S01]  /*9a60*/  FMUL R151, R151, R11.reuse ;  /* 0x0000000b97977220 */ /* 0x080fe20000400000 */
[----:B------:R-:W-:Y:S01]  /*9a70*/  ISETP.GT.AND P1, PT, R164, 0x8, P1 ;  /* 0x00000008a400780c */ /* 0x000fe20000f24270 */
[----:B0-----:R-:W-:Y:S01]  /*9a80*/  FMUL R33, R78, R11 ;  /* 0x0000000b4e217220 */ /* 0x001fe20000400000 */
[----:B------:R0:W-:Y:S01]  /*9a90*/  @P4 STG.E desc[UR16][R24.64], R35 ;  /* 0x0000002318004986 */ /* 0x0001e2000c101910 */
[----:B------:R-:W-:Y:S01]  /*9aa0*/  IADD3 R20, P4, R19, R28, RZ ;  /* 0x0000001c13147210 */ /* 0x000fe20007f9e0ff */
[----:B------:R-:W-:Y:S01]  /*9ab0*/  IMAD.X R27, R4, 0x1, R31, P2 ;  /* 0x00000001041b7824 */ /* 0x000fe200010e061f */
[----:B------:R-:W-:-:S02]  /*9ac0*/  ISETP.GT.AND P2, PT, R5, 0x70, PT ;  /* 0x000000700500780c */ /* 0x000fc40003f44270 */
[----:B------:R-:W-:Y:S01]  /*9ad0*/  ISETP.GT.AND P0, PT, R164, 0x8, P0 ;  /* 0x00000008a400780c */ /* 0x000fe20000704270 */
[----:B------:R-:W-:Y:S01]  /*9ae0*/  IMAD.X R21, R18, 0x1, R29, P4 ;  /* 0x0000000112157824 */ /* 0x000fe200020e061d */
[----:B------:R-:W-:Y:S01]  /*9af0*/  @P5 STG.E desc[UR16][R26.64], R77 ;  /* 0x0000004d1a005986 */ /* 0x000fe2000c101910 */
[----:B-1----:R-:W-:Y:S02]  /*9b00*/  IADD3 R22, P5, R19, R30, RZ ;  /* 0x0000001e13167210 */ /* 0x002fe40007fbe0ff */
[----:B------:R-:W-:Y:S01]  /*9b10*/  ISETP.GT.AND P4, PT, R164, RZ, P2 ;  /* 0x000000ffa400720c */ /* 0x000fe20001784270 */
[----:B------:R1:W-:Y:S01]  /*9b20*/  @P1 STG.E desc[UR16][R20.64], R33 ;  /* 0x0000002114001986 */ /* 0x0003e2000c101910 */
[----:B------:R-:W-:Y:S01]  /*9b30*/  ISETP.GT.AND P1, PT, R5, 0x71, PT ;  /* 0x000000710500780c */ /* 0x000fe20003f24270 */
[----:B------:R-:W-:Y:S01]  /*9b40*/  IMAD.X R23, R18, 0x1, R31, P5 ;  /* 0x0000000112177824 */ /* 0x000fe200028e061f */
[----:B------:R-:W-:Y:S01]  /*9b50*/  IADD3 R28, P6, R6, R24, RZ ;  /* 0x00000018061c7210 */ /* 0x000fe20007fde0ff */
[----:B0-----:R-:W-:Y:S01]  /*9b60*/  FMUL R35, R80, R11 ;  /* 0x0000000b50237220 */ /* 0x001fe20000400000 */
[----:B------:R-:W-:-:S02]  /*9b70*/  ISETP.GT.AND P5, PT, R164, RZ, P1 ;  /* 0x000000ffa400720c */ /* 0x000fc40000fa4270 */
[----:B------:R0:W-:Y:S01]  /*9b80*/  @P0 STG.E desc[UR16][R22.64], R79 ;  /* 0x0000004f16000986 */ /* 0x0001e2000c101910 */
[----:B------:R-:W-:Y:S01]  /*9b90*/  IMAD.X R29, R4, 0x1, R25, P6 ;  /* 0x00000001041d7824 */ /* 0x000fe200030e0619 */
[----:B------:R-:W-:Y:S02]  /*9ba0*/  IADD3 R30, P0, R6, R26, RZ ;  /* 0x0000001a061e7210 */ /* 0x000fe40007f1e0ff */
[----:B------:R-:W-:Y:S01]  /*9bb0*/  ISETP.GT.AND P2, PT, R164, 0x8, P2 ;  /* 0x00000008a400780c */ /* 0x000fe20001744270 */
[----:B-1----:R-:W-:Y:S01]  /*9bc0*/  FMUL R33, R82, R11 ;  /* 0x0000000b52217220 */ /* 0x002fe20000400000 */
[----:B------:R1:W-:Y:S01]  /*9bd0*/  @P4 STG.E desc[UR16][R28.64], R35 ;  /* 0x000000231c004986 */ /* 0x0003e2000c101910 */
[----:B------:R-:W-:Y:S01]  /*9be0*/  IADD3 R20, P4, R19, R24, RZ ;  /* 0x0000001813147210 */ /* 0x000fe20007f9e0ff */
[----:B------:R-:W-:Y:S01]  /*9bf0*/  IMAD.X R31, R4, 0x1, R27, P0 ;  /* 0x00000001041f7824 */ /* 0x000fe200000e061b */
[----:B------:R-:W-:Y:S02]  /*9c00*/  ISETP.GT.AND P0, PT, R5, 0x78, PT ;  /* 0x000000780500780c */ /* 0x000fe40003f04270 */
[----:B------:R-:W-:Y:S01]  /*9c10*/  ISETP.GT.AND P1, PT, R164, 0x8, P1 ;  /* 0x00000008a400780c */ /* 0x000fe20000f24270 */
[----:B------:R-:W-:Y:S01]  /*9c20*/  IMAD.X R21, R18, 0x1, R25, P4 ;  /* 0x0000000112157824 */ /* 0x000fe200020e0619 */
[----:B------:R-:W-:Y:S01]  /*9c30*/  @P5 STG.E desc[UR16][R30.64], R81 ;  /* 0x000000511e005986 */ /* 0x000fe2000c101910 */
[----:B0-----:R-:W-:-:S02]  /*9c40*/  IADD3 R22, P5, R19, R26, RZ ;  /* 0x0000001a13167210 */ /* 0x001fc40007fbe0ff */
[----:B------:R-:W-:Y:S01]  /*9c50*/  ISETP.GT.AND P4, PT, R164, RZ, P0 ;  /* 0x000000ffa400720c */ /* 0x000fe20000784270 */
[----:B------:R0:W-:Y:S01]  /*9c60*/  @P2 STG.E desc[UR16][R20.64], R33 ;  /* 0x0000002114002986 */ /* 0x0001e2000c101910 */
[----:B------:R-:W-:Y:S01]  /*9c70*/  ISETP.GT.AND P2, PT, R5, 0x79, PT ;  /* 0x000000790500780c */ /* 0x000fe20003f44270 */
[----:B------:R-:W-:Y:S01]  /*9c80*/  IMAD.X R23, R18, 0x1, R27, P5 ;  /* 0x0000000112177824 */ /* 0x000fe200028e061b */
[----:B------:R-:W-:Y:S01]  /*9c90*/  IADD3 R24, P6, R6, R28, RZ ;  /* 0x0000001c06187210 */ /* 0x000fe20007fde0ff */
[----:B-1----:R-:W-:Y:S01]  /*9ca0*/  FMUL R35, R84, R11 ;  /* 0x0000000b54237220 */ /* 0x002fe20000400000 */
[----:B------:R-:W-:Y:S02]  /*9cb0*/  ISETP.GT.AND P5, PT, R164, RZ, P2 ;  /* 0x000000ffa400720c */ /* 0x000fe400017a4270 */
[----:B------:R1:W-:Y:S01]  /*9cc0*/  @P1 STG.E desc[UR16][R22.64], R83 ;  /* 0x0000005316001986 */ /* 0x0003e2000c101910 */
[----:B------:R-:W-:Y:S01]  /*9cd0*/  IMAD.X R25, R4, 0x1, R29, P6 ;  /* 0x0000000104197824 */ /* 0x000fe200030e061d */
[----:B------:R-:W-:-:S02]  /*9ce0*/  IADD3 R26, P1, R6, R30, RZ ;  /* 0x0000001e061a7210 */ /* 0x000fc40007f3e0ff */
[----:B------:R-:W-:Y:S01]  /*9cf0*/  ISETP.GT.AND P0, PT, R164, 0x8, P0 ;  /* 0x00000008a400780c */ /* 0x000fe20000704270 */
[----:B0-----:R-:W-:Y:S01]  /*9d00*/  FMUL R33, R86, R11 ;  /* 0x0000000b56217220 */ /* 0x001fe20000400000 */
[----:B------:R0:W-:Y:S01]  /*9d10*/  @P4 STG.E desc[UR16][R24.64], R35 ;  /* 0x0000002318004986 */ /* 0x0001e2000c101910 */
[----:B------:R-:W-:Y:S01]  /*9d20*/  IADD3 R20, P4, R19, R28, RZ ;  /* 0x0000001c13147210 */ /* 0x000fe20007f9e0ff */
[----:B------:R-:W-:Y:S01]  /*9d30*/  IMAD.X R27, R4, 0x1, R31, P1 ;  /* 0x00000001041b7824 */ /* 0x000fe200008e061f */
[----:B------:R-:W-:Y:S02]  /*9d40*/  ISETP.GT.AND P1, PT, R5, 0x80, PT ;  /* 0x000000800500780c */ /* 0x000fe40003f24270 */
[----:B------:R-:W-:Y:S01]  /*9d50*/  ISETP.GT.AND P2, PT, R164, 0x8, P2 ;  /* 0x00000008a400780c */ /* 0x000fe20001744270 */
[----:B------:R-:W-:Y:S01]  /*9d60*/  IMAD.X R21, R18, 0x1, R29, P4 ;  /* 0x0000000112157824 */ /* 0x000fe200020e061d */
[----:B------:R-:W-:Y:S01]  /*9d70*/  @P5 STG.E desc[UR16][R26.64], R85 ;  /* 0x000000551a005986 */ /* 0x000fe2000c101910 */
[----:B-1----:R-:W-:-:S02]  /*9d80*/  IADD3 R22, P5, R19, R30, RZ ;  /* 0x0000001e13167210 */ /* 0x002fc40007fbe0ff */
[----:B------:R-:W-:Y:S01]  /*9d90*/  ISETP.GT.AND P4, PT, R164, RZ, P1 ;  /* 0x000000ffa400720c */ /* 0x000fe20000f84270 */
[----:B------:R1:W-:Y:S01]  /*9da0*/  @P0 STG.E desc[UR16][R20.64], R33 ;  /* 0x0000002114000986 */ /* 0x0003e2000c101910 */
[----:B------:R-:W-:Y:S01]  /*9db0*/  ISETP.GT.AND P0, PT, R5, 0x81, PT ;  /* 0x000000810500780c */ /* 0x000fe20003f04270 */
[----:B------:R-:W-:Y:S01]  /*9dc0*/  IMAD.X R23, R18, 0x1, R31, P5 ;  /* 0x0000000112177824 */ /* 0x000fe200028e061f */
[----:B------:R-:W-:Y:S01]  /*9dd0*/  IADD3 R28, P6, R6, R24, RZ ;  /* 0x00000018061c7210 */ /* 0x000fe20007fde0ff */
[----:B0-----:R-:W-:Y:S01]  /*9de0*/  FMUL R35, R88, R11 ;  /* 0x0000000b58237220 */ /* 0x001fe20000400000 */
[----:B------:R-:W-:Y:S02]  /*9df0*/  ISETP.GT.AND P5, PT, R164, RZ, P0 ;  /* 0x000000ffa400720c */ /* 0x000fe400007a4270 */
[----:B------:R0:W-:Y:S01]  /*9e00*/  @P2 STG.E desc[UR16][R22.64], R87 ;  /* 0x0000005716002986 */ /* 0x0001e2000c101910 */
[----:B------:R-:W-:Y:S01]  /*9e10*/  IMAD.X R29, R4, 0x1, R25, P6 ;  /* 0x00000001041d7824 */ /* 0x000fe200030e0619 */
[----:B------:R-:W-:-:S02]  /*9e20*/  IADD3 R30, P2, R6, R26, RZ ;  /* 0x0000001a061e7210 */ /* 0x000fc40007f5e0ff */
        /* <DEDUP_REMOVED lines=249> */
[----:B------:R-:W-:-:S02]  /*adc0*/  ISETP.GT.AND P4, PT, R164, RZ, P2 ;  /* 0x000000ffa400720c */ /* 0x000fc40001784270 */
[----:B0-----:R-:W-:Y:S01]  /*add0*/  IADD3 R22, P5, R19, R26, RZ ;  /* 0x0000001a13167210 */ /* 0x001fe20007fbe0ff */
[----:B------:R0:W-:Y:S01]  /*ade0*/  @P1 STG.E desc[UR16][R20.64], R33 ;  /* 0x0000002114001986 */ /* 0x0001e2000c101910 */
[----:B------:R-:W-:Y:S01]  /*adf0*/  IADD3 R24, P6, R6, R28, RZ ;  /* 0x0000001c06187210 */ /* 0x000fe20007fde0ff */
[-C--:B-1----:R-:W-:Y:S01]  /*ae00*/  FMUL R35, R140, R11.reuse ;  /* 0x0000000b8c237220 */ /* 0x082fe20000400000 */
[----:B------:R-:W-:Y:S01]  /*ae10*/  ISETP.GT.AND P1, PT, R5, 0xe9, PT ;  /* 0x000000e90500780c */ /* 0x000fe20003f24270 */
[----:B------:R-:W-:Y:S01]  /*ae20*/  IMAD.X R23, R18, 0x1, R27, P5 ;  /* 0x0000000112177824 */ /* 0x000fe200028e061b */
[----:B------:R-:W-:Y:S01]  /*ae30*/  ISETP.GT.AND P2, PT, R164, 0x8, P2 ;  /* 0x00000008a400780c */ /* 0x000fe20001744270 */
[----:B------:R-:W-:Y:S01]  /*ae40*/  IMAD.X R25, R4, 0x1, R29, P6 ;  /* 0x0000000104197824 */ /* 0x000fe200030e061d */
[----:B------:R-:W-:Y:S02]  /*ae50*/  ISETP.GT.AND P5, PT, R164, RZ, P1 ;  /* 0x000000ffa400720c */ /* 0x000fe40000fa4270 */
[----:B------:R1:W-:Y:S01]  /*ae60*/  @P0 STG.E desc[UR16][R22.64], R139 ;  /* 0x0000008b16000986 */ /* 0x0003e2000c101910 */
[----:B------:R-:W-:Y:S01]  /*ae70*/  IADD3 R26, P0, R6, R30, RZ ;  /* 0x0000001e061a7210 */ /* 0x000fe20007f1e0ff */
[----:B0-----:R-:W-:-:S02]  /*ae80*/  FMUL R33, R142, R11 ;  /* 0x0000000b8e217220 */ /* 0x001fc40000400000 */
[----:B------:R0:W-:Y:S01]  /*ae90*/  @P4 STG.E desc[UR16][R24.64], R35 ;  /* 0x0000002318004986 */ /* 0x0001e2000c101910 */
[----:B------:R-:W-:Y:S01]  /*aea0*/  IADD3 R20, P4, R19, R28, RZ ;  /* 0x0000001c13147210 */ /* 0x000fe20007f9e0ff */
[----:B------:R-:W-:Y:S01]  /*aeb0*/  IMAD.X R27, R4, 0x1, R31, P0 ;  /* 0x00000001041b7824 */ /* 0x000fe200000e061f */
[----:B------:R-:W-:Y:S02]  /*aec0*/  ISETP.GT.AND P0, PT, R5, 0xf0, PT ;  /* 0x000000f00500780c */ /* 0x000fe40003f04270 */
        /* <DEDUP_REMOVED lines=13> */
[----:B------:R-:W-:Y:S02]  /*afa0*/  ISETP.GT.AND P6, PT, R164, 0x8, P0 ;  /* 0x00000008a400780c */ /* 0x000fe400007c4270 */
[----:B------:R-:W-:Y:S01]  /*afb0*/  IADD3 R30, P0, R6, R26, RZ ;  /* 0x0000001a061e7210 */ /* 0x000fe20007f1e0ff */
[----:B-1----:R-:W-:Y:S01]  /*afc0*/  FMUL R33, R146, R11 ;  /* 0x0000000b92217220 */ /* 0x002fe20000400000 */
[----:B------:R1:W-:Y:S01]  /*afd0*/  @P4 STG.E desc[UR16][R28.64], R35 ;  /* 0x000000231c004986 */ /* 0x0003e2000c101910 */
[----:B------:R-:W-:Y:S02]  /*afe0*/  IADD3 R20, P1, R19, R24, RZ ;  /* 0x0000001813147210 */ /* 0x000fe40007f3e0ff */
[----:B------:R-:W-:Y:S01]  /*aff0*/  IMAD.X R31, R4, 0x1, R27, P0 ;  /* 0x00000001041f7824 */ /* 0x000fe200000e061b */
[----:B------:R-:W-:-:S02]  /*b000*/  ISETP.GT.AND P0, PT, R5, 0xf8, PT ;  /* 0x000000f80500780c */ /* 0x000fc40003f04270 */
[C---:B0-----:R-:W-:Y:S01]  /*b010*/  IADD3 R22, P4, R19.reuse, R26, RZ ;  /* 0x0000001a13167210 */ /* 0x041fe20007f9e0ff */
[----:B------:R-:W-:Y:S01]  /*b020*/  IMAD.X R21, R18, 0x1, R25, P1 ;  /* 0x0000000112157824 */ /* 0x000fe200008e0619 */
[----:B------:R-:W-:Y:S01]  /*b030*/  @P5 STG.E desc[UR16][R30.64], R145 ;  /* 0x000000911e005986 */ /* 0x000fe2000c101910 */
[-C--:B------:R-:W-:Y:S02]  /*b040*/  IADD3 R24, P5, R6, R28.reuse, RZ ;  /* 0x0000001c06187210 */ /* 0x080fe40007fbe0ff */
[----:B------:R-:W-:Y:S01]  /*b050*/  IMAD.X R23, R18, 0x1, R27, P4 ;  /* 0x0000000112177824 */ /* 0x000fe200020e061b */
[----:B-1----:R-:W-:Y:S01]  /*b060*/  IADD3 R28, P4, R19, R28, RZ ;  /* 0x0000001c131c7210 */ /* 0x002fe20007f9e0ff */
[----:B------:R0:W-:Y:S01]  /*b070*/  @P6 STG.E desc[UR16][R20.64], R33 ;  /* 0x0000002114006986 */ /* 0x0001e2000c101910 */
[----:B------:R-:W-:Y:S01]  /*b080*/  ISETP.GT.AND P1, PT, R5, 0xf9, PT ;  /* 0x000000f90500780c */ /* 0x000fe20003f24270 */
[--C-:B------:R-:W-:Y:S01]  /*b090*/  IMAD.X R25, R4, 0x1, R29.reuse, P5 ;  /* 0x0000000104197824 */ /* 0x100fe200028e061d */
[----:B------:R-:W-:Y:S01]  /*b0a0*/  ISETP.GT.AND P2, PT, R164, 0x8, P2 ;  /* 0x00000008a400780c */ /* 0x000fe20001744270 */
[----:B------:R-:W-:Y:S01]  /*b0b0*/  IMAD.X R29, R18, 0x1, R29, P4 ;  /* 0x00000001121d7824 */ /* 0x000fe200020e061d */
[----:B------:R-:W-:-:S02]  /*b0c0*/  ISETP.GT.AND P6, PT, R164, RZ, P0 ;  /* 0x000000ffa400720c */ /* 0x000fc400007c4270 */
[-C--:B------:R-:W-:Y:S02]  /*b0d0*/  IADD3 R26, P5, R6, R30.reuse, RZ ;  /* 0x0000001e061a7210 */ /* 0x080fe40007fbe0ff */
[C---:B------:R-:W-:Y:S02]  /*b0e0*/  ISETP.GT.AND P4, PT, R164.reuse, RZ, P1 ;  /* 0x000000ffa400720c */ /* 0x040fe40000f84270 */
[----:B------:R-:W-:Y:S01]  /*b0f0*/  ISETP.GT.AND P0, PT, R164, 0x8, P0 ;  /* 0x00000008a400780c */ /* 0x000fe20000704270 */
[--C-:B------:R-:W-:Y:S01]  /*b100*/  IMAD.X R27, R4, 0x1, R31.reuse, P5 ;  /* 0x00000001041b7824 */ /* 0x100fe200028e061f */
[----:B------:R-:W-:Y:S01]  /*b110*/  ISETP.GT.AND P1, PT, R164, 0x8, P1 ;  /* 0x00000008a400780c */ /* 0x000fe20000f24270 */
[-C--:B0-----:R-:W-:Y:S01]  /*b120*/  FMUL R21, R150, R11.reuse ;  /* 0x0000000b96157220 */ /* 0x081fe20000400000 */
[----:B------:R-:W-:Y:S01]  /*b130*/  IADD3 R4, P5, R19, R30, RZ ;  /* 0x0000001e13047210 */ /* 0x000fe20007fbe0ff */
[----:B------:R-:W-:Y:S01]  /*b140*/  FMUL R19, R148, R11 ;  /* 0x0000000b94137220 */ /* 0x000fe20000400000 */
[----:B------:R0:W-:Y:S03]  /*b150*/  @P2 STG.E desc[UR16][R22.64], R147 ;  /* 0x0000009316002986 */ /* 0x0001e6000c101910 */
[----:B------:R-:W-:Y:S01]  /*b160*/  IMAD.X R5, R18, 0x1, R31, P5 ;  /* 0x0000000112057824 */ /* 0x000fe200028e061f */
[----:B------:R0:W-:Y:S04]  /*b170*/  @P6 STG.E desc[UR16][R24.64], R19 ;  /* 0x0000001318006986 */ /* 0x0001e8000c101910 */
[----:B------:R0:W-:Y:S04]  /*b180*/  @P4 STG.E desc[UR16][R26.64], R149 ;  /* 0x000000951a004986 */ /* 0x0001e8000c101910 */
[----:B------:R0:W-:Y:S04]  /*b190*/  @P0 STG.E desc[UR16][R28.64], R21 ;  /* 0x000000151c000986 */ /* 0x0001e8000c101910 */
[----:B------:R0:W-:Y:S02]  /*b1a0*/  @P1 STG.E desc[UR16][R4.64], R151 ;  /* 0x0000009704001986 */ /* 0x0001e4000c101910 */
.L_x_277:
[----:B------:R-:W-:Y:S05]  /*b1b0*/  BSYNC B0 ;  /* 0x0000000000007941 */ /* 0x000fea0003800000 */
.L_x_25:
[C---:B------:R-:W-:Y:S01]  /*b1c0*/  LEA R2, P0, R8.reuse, R2, 0x1 ;  /* 0x0000000208027211 */ /* 0x040fe200078008ff */
[----:B------:R-:W-:Y:S01]  /*b1d0*/  ULDC.64 UR8, c[0x0][0x750] ;  /* 0x0001d40000087ab9 */ /* 0x000fe20000000a00 */
[----:B0---4-:R-:W-:Y:S01]  /*b1e0*/  IMAD.U32 R4, RZ, RZ, UR13 ;  /* 0x0000000dff047e24 */ /* 0x011fe2000f8e00ff */
[----:B------:R-:W-:Y:S01]  /*b1f0*/  PRMT R18, RZ, 0x7610, R18 ;  /* 0x00007610ff127816 */ /* 0x000fe20000000012 */
[----:B------:R-:W-:Y:S01]  /*b200*/  IMAD.MOV.U32 R6, RZ, RZ, -0x1 ;  /* 0xffffffffff067424 */ /* 0x000fe200078e00ff */
[----:B------:R-:W-:Y:S01]  /*b210*/  LEA.HI.X R3, R8, R3, R0, 0x1, P0 ;  /* 0x0000000308037211 */ /* 0x000fe200000f0c00 */
[----:B------:R0:W-:Y:S01]  /*b220*/  SYNCS.ARRIVE.TRANS64.A1T0 RZ, [R4+UR21], RZ ;  /* 0x000000ff04ff79a7 */ /* 0x0001e20008100015 */
[----:B------:R-:W-:Y:S01]  /*b230*/  ISETP.GE.U32.AND P0, PT, R2, UR8, PT ;  /* 0x0000000802007c0c */ /* 0x000fe2000bf06070 */
[----:B------:R-:W-:-:S03]  /*b240*/  IMAD.MOV.U32 R5, RZ, RZ, -0x1 ;  /* 0xffffffffff057424 */ /* 0x000fc600078e00ff */
[----:B------:R-:W-:Y:S01]  /*b250*/  ISETP.GE.U32.AND.EX P0, PT, R3, UR9, PT, P0 ;  /* 0x0000000903007c0c */ /* 0x000fe2000bf06100 */
[----:B0-----:R-:W-:-:S12]  /*b260*/  IMAD.MOV.U32 R4, RZ, RZ, -0x1 ;  /* 0xffffffffff047424 */ /* 0x001fd800078e00ff */
[----:B------:R-:W-:Y:S05]  /*b270*/  @P0 BRA `(.L_x_278) ;  /* 0x0000000400600947 */ /* 0x000fea0003800000 */
[----:B------:R-:W0:Y:S01]  /*b280*/  S2R R28, SR_CTAID.X ;  /* 0x00000000001c7919 */ /* 0x000e220000002500 */
[----:B---3--:R-:W3:Y:S01]  /*b290*/  LDC.64 R22, c[0x0][0x728] ;  /* 0x0001ca00ff167b82 */ /* 0x008ee20000000a00 */
[----:B------:R-:W-:Y:S01]  /*b2a0*/  ULDC UR8, c[0x0][0x150] ;  /* 0x0000540000087ab9 */ /* 0x000fe20000000800 */
[----:B------:R-:W-:Y:S01]  /*b2b0*/  IMAD.MOV.U32 R20, RZ, RZ, R2 ;  /* 0x000000ffff147224 */ /* 0x000fe200078e0002 */
[----:B------:R-:W4:Y:S01]  /*b2c0*/  S2R R30, SR_CTAID.Y ;  /* 0x00000000001e7919 */ /* 0x000f220000002600 */
[----:B------:R-:W-:-:S04]  /*b2d0*/  IMAD.MOV.U32 R21, RZ, RZ, R3 ;  /* 0x000000ffff157224 */ /* 0x000fc800078e0003 */
[----:B------:R-:W1:Y:S08]  /*b2e0*/  LDC R31, c[0x0][0x144] ;  /* 0x00005100ff1f7b82 */ /* 0x000e700000000800 */
[----:B------:R-:W1:Y:S08]  /*b2f0*/  LDC R6, c[0x0][0x730] ;  /* 0x0001cc00ff067b82 */ /* 0x000e700000000800 */
[----:B------:R-:W1:Y:S01]  /*b300*/  LDC.64 R26, c[0x0][0x720] ;  /* 0x0001c800ff1a7b82 */ /* 0x000e620000000a00 */
[----:B---3--:R-:W-:-:S04]  /*b310*/  ISETP.NE.U32.AND P0, PT, R22, RZ, PT ;  /* 0x000000ff1600720c */ /* 0x008fc80003f05070 */
[----:B------:R-:W-:Y:S02]  /*b320*/  ISETP.NE.AND.EX P0, PT, R23, RZ, PT, P0 ;  /* 0x000000ff1700720c */ /* 0x000fe40003f05300 */
[----:B0-----:R-:W-:-:S05]  /*b330*/  I2FP.F32.U32 R4, R28 ;  /* 0x0000001c00047245 */ /* 0x001fca0000201000 */
[----:B------:R-:W-:-:S04]  /*b340*/  FMUL R4, R4, UR8 ;  /* 0x0000000804047c20 */ /* 0x000fc80008400000 */
[----:B------:R0:W3:Y:S02]  /*b350*/  F2I.U32.TRUNC.NTZ R29, R4 ;  /* 0x00000004001d7305 */ /* 0x0000e4000020f000 */
[----:B----4-:R-:W-:Y:S05]  /*b360*/  @!P0 BRA `(.L_x_279) ;  /* 0x0000000000288947 */ /* 0x010fea0003800000 */
[----:B------:R-:W4:Y:S02]  /*b370*/  LDC R5, c[0x0][0x734] ;  /* 0x0001cd00ff057b82 */ /* 0x000f240000000800 */
[----:B----4-:R-:W-:-:S05]  /*b380*/  IADD3 R21, P0, R2, R5, RZ ;  /* 0x0000000502157210 */ /* 0x010fca0007f1e0ff */
[----:B------:R-:W-:-:S04]  /*b390*/  IMAD.X R25, RZ, RZ, R3, P0 ;  /* 0x000000ffff197224 */ /* 0x000fc800000e0603 */
[----:B0-----:R-:W-:-:S04]  /*b3a0*/  IMAD.WIDE.U32 R4, R25, R22, RZ ;  /* 0x0000001619047225 */ /* 0x001fc800078e00ff */
[----:B------:R-:W-:-:S04]  /*b3b0*/  IMAD.WIDE.U32 R18, P0, R21, R23, R4 ;  /* 0x0000001715127225 */ /* 0x000fc80007800004 */
[----:B------:R-:W-:-:S04]  /*b3c0*/  IMAD.WIDE.U32 R4, R21, R22, RZ ;  /* 0x0000001615047225 */ /* 0x000fc800078e00ff */
[----:B------:R-:W-:Y:S01]  /*b3d0*/  IMAD.X R21, RZ, RZ, RZ, P0 ;  /* 0x000000ffff157224 */ /* 0x000fe200000e06ff */
[----:B------:R-:W-:Y:S01]  /*b3e0*/  IADD3 RZ, P0, R5, R18, RZ ;  /* 0x0000001205ff7210 */ /* 0x000fe20007f1e0ff */
[----:B------:R-:W-:-:S04]  /*b3f0*/  IMAD.MOV.U32 R20, RZ, RZ, R19 ;  /* 0x000000ffff147224 */ /* 0x000fc800078e0013 */
[----:B------:R-:W-:-:S08]  /*b400*/  IMAD.WIDE.U32.X R20, R25, R23, R20, P0 ;  /* 0x0000001719147225 */ /* 0x000fd000000e0414 */
.L_x_279:
[-CC-:B-1----:R-:W-:Y:S01]  /*b410*/  SHF.R.U64 R24, R20, R6.reuse, R21.reuse ;  /* 0x0000000614187219 */ /* 0x182fe20000001215 */
[----:B--2---:R-:W1:Y:S01]  /*b420*/  LDC.64 R34, c[0x0][0x740] ;  /* 0x0001d000ff227b82 */ /* 0x004e620000000a00 */
[----:B0-----:R-:W-:Y:S01]  /*b430*/  SHF.R.U32.HI R4, RZ, R6, R21 ;  /* 0x00000006ff047219 */ /* 0x001fe20000011615 */
[----:B---3--:R-:W-:Y:S01]  /*b440*/  IMAD.MOV R29, RZ, RZ, -R29 ;  /* 0x000000ffff1d7224 */ /* 0x008fe200078e0a1d */
[----:B------:R-:W-:Y:S01]  /*b450*/  IADD3 R19, P0, RZ, -R24, RZ ;  /* 0x80000018ff137210 */ /* 0x000fe20007f1e0ff */
[----:B------:R-:W-:Y:S01]  /*b460*/  ULDC UR8, c[0x0][0x154] ;  /* 0x0000550000087ab9 */ /* 0x000fe20000000800 */
[----:B------:R-:W-:Y:S02]  /*b470*/  IMAD.MOV.U32 R21, RZ, RZ, 0x1 ;  /* 0x00000001ff157424 */ /* 0x000fe400078e00ff */
[----:B------:R-:W-:Y:S01]  /*b480*/  IMAD R29, R31, R29, R28 ;  /* 0x0000001d1f1d7224 */ /* 0x000fe200078e021c */
[----:B------:R-:W0:Y:S01]  /*b490*/  LDC R18, c[0x0][0x718] ;  /* 0x0001c600ff127b82 */ /* 0x000e220000000800 */
[----:B------:R-:W-:-:S04]  /*b4a0*/  IMAD.X R5, RZ, RZ, ~R4, P0 ;  /* 0x000000ffff057224 */ /* 0x000fc800000e0e04 */
[-C--:B------:R-:W-:Y:S02]  /*b4b0*/  IMAD R6, R5, R26.reuse, RZ ;  /* 0x0000001a05067224 */ /* 0x080fe400078e02ff */
[C---:B------:R-:W-:Y:S01]  /*b4c0*/  IMAD.WIDE.U32 R4, R19.reuse, R26, R2 ;  /* 0x0000001a13047225 */ /* 0x040fe200078e0002 */
[----:B------:R-:W2:Y:S03]  /*b4d0*/  LDC R20, c[0x0][0x708] ;  /* 0x0001c200ff147b82 */ /* 0x000ea60000000800 */
[----:B------:R-:W-:Y:S01]  /*b4e0*/  IMAD R19, R19, R27, R6 ;  /* 0x0000001b13137224 */ /* 0x000fe200078e0206 */
[----:B------:R-:W-:-:S03]  /*b4f0*/  I2FP.F32.U32 R6, R30 ;  /* 0x0000001e00067245 */ /* 0x000fc60000201000 */
[----:B------:R-:W-:Y:S01]  /*b500*/  IMAD.IADD R5, R5, 0x1, R19 ;  /* 0x0000000105057824 */ /* 0x000fe200078e0213 */
[----:B------:R-:W3:Y:S01]  /*b510*/  LDC R32, c[0x0][0x758] ;  /* 0x0001d600ff207b82 */ /* 0x000ee20000000800 */
[----:B-1----:R-:W-:Y:S01]  /*b520*/  ISETP.NE.U32.AND P0, PT, R34, RZ, PT ;  /* 0x000000ff2200720c */ /* 0x002fe20003f05070 */
[----:B------:R-:W-:-:S03]  /*b530*/  IMAD.MOV.U32 R19, RZ, RZ, -0x1 ;  /* 0xffffffffff137424 */ /* 0x000fc600078e00ff */
[----:B------:R-:W-:-:S03]  /*b540*/  ISETP.NE.AND.EX P0, PT, R35, RZ, PT, P0 ;  /* 0x000000ff2300720c */ /* 0x000fc60003f05300 */
[----:B------:R-:W1:Y:S01]  /*b550*/  LDC R27, c[0x0][0x148] ;  /* 0x00005200ff1b7b82 */ /* 0x000e620000000800 */
[-CC-:B0-----:R-:W-:Y:S02]  /*b560*/  SHF.R.U64 R22, R4, R18.reuse, R5.reuse ;  /* 0x0000001204167219 */ /* 0x181fe40000001205 */
[----:B------:R-:W-:Y:S01]  /*b570*/  SHF.R.U32.HI R5, RZ, R18, R5 ;  /* 0x00000012ff057219 */ /* 0x000fe20000011605 */
[----:B------:R-:W-:-:S04]  /*b580*/  FMUL R18, R6, UR8 ;  /* 0x0000000806127c20 */ /* 0x000fc80008400000 */
[----:B------:R-:W0:Y:S01]  /*b590*/  LDC R28, c[0x0][0x700] ;  /* 0x0001c000ff1c7b82 */ /* 0x000e220000000800 */
[----:B------:R4:W0:Y:S01]  /*b5a0*/  F2I.U32.TRUNC.NTZ R25, R18 ;  /* 0x0000001200197305 */ /* 0x000822000020f000 */
[-CC-:B--2---:R-:W-:Y:S02]  /*b5b0*/  SHF.R.U64 R6, R22, R20.reuse, R5.reuse ;  /* 0x0000001416067219 */ /* 0x184fe40000001205 */
[----:B------:R-:W-:-:S04]  /*b5c0*/  SHF.R.U32.HI R5, RZ, R20, R5 ;  /* 0x00000014ff057219 */ /* 0x000fc80000011605 */
[----:B------:R-:W2:Y:S01]  /*b5d0*/  LDC R33, c[0x0][0x748] ;  /* 0x0001d200ff217b82 */ /* 0x000ea20000000800 */
[-CC-:B---3--:R-:W-:Y:S02]  /*b5e0*/  SHF.R.U64 R26, R6, R32.reuse, R5.reuse ;  /* 0x00000020061a7219 */ /* 0x188fe40000001205 */
[-C--:B------:R-:W-:Y:S02]  /*b5f0*/  SHF.L.U32 R19, R19, R32.reuse, RZ ;  /* 0x0000002013137219 */ /* 0x080fe400000006ff */
[-C--:B------:R-:W-:Y:S01]  /*b600*/  SHF.R.U32.HI R5, RZ, R32.reuse, R5 ;  /* 0x00000020ff057219 */ /* 0x080fe20000011605 */
[----:B------:R-:W-:Y:S01]  /*b610*/  IMAD.MOV.U32 R4, RZ, RZ, R26 ;  /* 0x000000ffff047224 */ /* 0x000fe200078e001a */
[----:B------:R-:W-:Y:S01]  /*b620*/  SHF.L.U32 R32, R21, R32, RZ ;  /* 0x0000002015207219 */ /* 0x000fe200000006ff */
[----:B------:R-:W3:Y:S01]  /*b630*/  LDC R36, c[0x0][0x738] ;  /* 0x0001ce00ff247b82 */ /* 0x000ee20000000800 */
[----:B------:R-:W-:-:S07]  /*b640*/  LOP3.LUT R31, RZ, R19, RZ, 0x33, !PT ;  /* 0x00000013ff1f7212 */ /* 0x000fce00078e33ff */
[----:B------:R-:W0:Y:S01]  /*b650*/  LDC R37, c[0x0][0x710] ;  /* 0x0001c400ff257b82 */ /* 0x000e220000000800 */
[----:B----4-:R-:W-:Y:S05]  /*b660*/  @!P0 BRA `(.L_x_280) ;  /* 0x0000000000288947 */ /* 0x010fea0003800000 */
[----:B------:R-:W4:Y:S02]  /*b670*/  LDC R21, c[0x0][0x74c] ;  /* 0x0001d300ff157b82 */ /* 0x000f240000000800 */
[----:B----4-:R-:W-:-:S05]  /*b680*/  IADD3 R21, P0, R26, R21, RZ ;  /* 0x000000151a157210 */ /* 0x010fca0007f1e0ff */
        /* <DEDUP_REMOVED lines=8> */
.L_x_280:
[----:B--2---:R-:W-:Y:S01]  /*b710*/  SHF.R.U64 R4, R4, R33, R5 ;  /* 0x0000002104047219 */ /* 0x004fe20000001205 */
[----:B0-----:R-:W-:Y:S01]  /*b720*/  VIADD R21, R28, 0xffffffff ;  /* 0xffffffff1c157836 */ /* 0x001fe20000000000 */
[----:B------:R-:W-:Y:S01]  /*b730*/  LOP3.LUT R19, R6, R31, RZ, 0xc0, !PT ;  /* 0x0000001f06137212 */ /* 0x000fe200078ec0ff */
[----:B------:R-:W-:Y:S02]  /*b740*/  IMAD.MOV R25, RZ, RZ, -R25 ;  /* 0x000000ffff197224 */ /* 0x000fe400078e0a19 */
[----:B------:R-:W-:Y:S02]  /*b750*/  IMAD.MOV R5, RZ, RZ, -R4 ;  /* 0x000000ffff057224 */ /* 0x000fe400078e0a04 */
[----:B------:R-:W-:Y:S01]  /*b760*/  IMAD R6, R32, R4, R19 ;  /* 0x0000000420067224 */ /* 0x000fe200078e0213 */
[----:B------:R-:W-:Y:S01]  /*b770*/  LOP3.LUT R19, R22, R21, RZ, 0xc0, !PT ;  /* 0x0000001516137212 */ /* 0x000fe200078ec0ff */
[----:B-1----:R-:W-:Y:S02]  /*b780*/  @P3 IMAD R29, R27, R25, R30 ;  /* 0x000000191b1d3224 */ /* 0x002fe400078e021e */
[----:B---3--:R-:W-:-:S02]  /*b790*/  IMAD R4, R5, R36, R26 ;  /* 0x0000002405047224 */ /* 0x008fc400078e021a */
[----:B------:R-:W-:Y:S02]  /*b7a0*/  IMAD R6, R6, R37, R29 ;  /* 0x0000002506067224 */ /* 0x000fe400078e021d */
[----:B------:R-:W-:Y:S02]  /*b7b0*/  IMAD R19, R4, R28, R19 ;  /* 0x0000001c04137224 */ /* 0x000fe400078e0213 */
[----:B------:R-:W-:Y:S02]  /*b7c0*/  IMAD.MOV.U32 R18, RZ, RZ, 0x1 ;  /* 0x00000001ff127424 */ /* 0x000fe400078e00ff */
[----:B------:R-:W-:Y:S01]  /*b7d0*/  IMAD.MOV.U32 R4, RZ, RZ, R24 ;  /* 0x000000ffff047224 */ /* 0x000fe200078e0018 */
[----:B------:R-:W-:Y:S02]  /*b7e0*/  SEL R5, R19, R6, !P3 ;  /* 0x0000000613057207 */ /* 0x000fe40005800000 */
[----:B------:R-:W-:-:S07]  /*b7f0*/  SEL R6, R6, R19, !P3 ;  /* 0x0000001306067207 */ /* 0x000fce0005800000 */
.L_x_278:
[----:B------:R-:W-:Y:S02]  /*b800*/  LOP3.LUT P0, RZ, R18, 0xff, RZ, 0xc0, !PT ;  /* 0x000000ff12ff7812 */ /* 0x000fe4000780c0ff */
[----:B------:R-:W-:-:S11]  /*b810*/  LOP3.LUT R162, R162, 0x1, RZ, 0x3c, !PT ;  /* 0x00000001a2a27812 */ /* 0x000fd600078e3cff */
[----:B------:R-:W-:Y:S05]  /*b820*/  @P0 BRA `(.L_x_281) ;  /* 0xffffff5c00080947 */ /* 0x000fea000383ffff */
[----:B------:R-:W-:Y:S05]  /*b830*/  EXIT ;  /* 0x000000000000794d */ /* 0x000fea0003800000 */
.L_x_13:
[----:B------:R-:W-:-:S08]  /*b840*/  ISETP.NE.AND P0, PT, R12, RZ, PT ;  /* 0x000000ff0c00720c */ /* 0x000fd00003f05270 */
[----:B-----5:R-:W0:-:S00]  /*b850*/  USETMAXREG.DEALLOC.CTAPOOL 0x28 ;  /* 0x00000028000079c8 */ /* 0x020e0000080e0500 */
[----:B------:R-:W-:Y:S05]  /*b860*/  @P0 EXIT ;  /* 0x000000000000094d */ /* 0x000fea0003800000 */
[----:B0-----:R-:W-:Y:S01]  /*b870*/  LOP3.LUT P0, RZ, R15, 0xff, RZ, 0xc0, !PT ;  /* 0x000000ff0fff7812 */ /* 0x001fe2000780c0ff */
[----:B------:R-:W-:Y:S02]  /*b880*/  IMAD.MOV.U32 R12, RZ, RZ, 0x1 ;  /* 0x00000001ff0c7424 */ /* 0x000fe400078e00ff */
[----:B------:R-:W-:-:S10]  /*b890*/  IMAD.MOV.U32 R15, RZ, RZ, RZ ;  /* 0x000000ffff0f7224 */ /* 0x000fd400078e00ff */
[----:B------:R-:W-:Y:S05]  /*b8a0*/  @!P0 BRA `(.L_x_282) ;  /* 0x0000000c005c8947 */ /* 0x000fea0003800000 */
[----:B------:R-:W-:Y:S01]  /*b8b0*/  LOP3.LUT P0, RZ, R13, 0x1f, RZ, 0xc0, !PT ;  /* 0x0000001f0dff7812 */ /* 0x000fe2000780c0ff */
[----:B------:R-:W-:Y:S01]  /*b8c0*/  ULDC UR5, c[0x0][0x758] ;  /* 0x0001d60000057ab9 */ /* 0x000fe20000000800 */
[----:B------:R-:W-:Y:S01]  /*b8d0*/  UMOV UR7, 0xffffffff ;  /* 0xffffffff00077882 */ /* 0x000fe20000000000 */
[----:B------:R-:W-:Y:S01]  /*b8e0*/  BSSY B0, `(.L_x_282) ;  /* 0x00000d3000007945 */ /* 0x000fe20003800000 */
[----:B------:R-:W-:Y:S01]  /*b8f0*/  USHF.L.U32 UR7, UR7, UR5, URZ ;  /* 0x0000000507077299 */ /* 0x000fe2000800063f */
[C---:B------:R-:W-:Y:S01]  /*b900*/  ISETP.NE.AND P2, PT, R14.reuse, RZ, PT ;  /* 0x000000ff0e00720c */ /* 0x040fe20003f45270 */
[----:B------:R-:W-:Y:S01]  /*b910*/  IMAD.MOV.U32 R12, RZ, RZ, 0x1 ;  /* 0x00000001ff0c7424 */ /* 0x000fe200078e00ff */
[----:B------:R-:W-:Y:S01]  /*b920*/  ISETP.NE.OR P0, PT, R14, RZ, !P0 ;  /* 0x000000ff0e00720c */ /* 0x000fe20004705670 */
[----:B------:R-:W-:Y:S01]  /*b930*/  IMAD.MOV.U32 R14, RZ, RZ, 0x1 ;  /* 0x00000001ff0e7424 */ /* 0x000fe200078e00ff */
[----:B------:R-:W-:Y:S01]  /*b940*/  LOP3.LUT R13, R7, 0x2, RZ, 0xfc, !PT ;  /* 0x00000002070d7812 */ /* 0x000fe200078efcff */
[----:B------:R-:W-:Y:S01]  /*b950*/  IMAD.MOV.U32 R15, RZ, RZ, RZ ;  /* 0x000000ffff0f7224 */ /* 0x000fe200078e00ff */
[----:B------:R-:W-:Y:S01]  /*b960*/  ULDC UR4, c[0x0][0x700] ;  /* 0x0001c00000047ab9 */ /* 0x000fe20000000800 */
[----:B------:R-:W-:Y:S01]  /*b970*/  UMOV UR8, 0x1 ;  /* 0x0000000100087882 */ /* 0x000fe20000000000 */
[----:B------:R-:W-:-:S02]  /*b980*/  UIADD3 UR21, UR6, 0x1, URZ ;  /* 0x0000000106157890 */ /* 0x000fc4000fffe03f */
[----:B------:R-:W-:Y:S02]  /*b990*/  UIADD3 UR4, UR4, -0x1, URZ ;  /* 0xffffffff04047890 */ /* 0x000fe4000fffe03f */
[----:B------:R-:W-:Y:S02]  /*b9a0*/  USHF.L.U32 UR5, UR8, UR5, URZ ;  /* 0x0000000508057299 */ /* 0x000fe4000800063f */
[----:B------:R-:W-:Y:S01]  /*b9b0*/  ULOP3.LUT UR7, URZ, UR7, URZ, 0x33, !UPT ;  /* 0x000000073f077292 */ /* 0x000fe2000f8e333f */
[----:B------:R-:W-:-:S11]  /*b9c0*/  ULDC.64 UR40, c[0x0][0x198] ;  /* 0x0000660000287ab9 */ /* 0x000fd60000000a00 */
.L_x_294:
[----:B------:R-:W-:-:S03]  /*b9d0*/  UMOV UR8, 0xffffffff ;  /* 0xffffffff00087882 */ /* 0x000fc60000000000 */
[----:B------:R-:W-:Y:S05]  /*b9e0*/  BRA.DIV UR8, `(.L_x_283) ;  /* 0x0000000e08f07947 */ /* 0x000fea000b800000 */
[----:B------:R-:W-:-:S13]  /*b9f0*/  ELECT P1, URZ, PT ;  /* 0x00000000003f782f */ /* 0x000fda0003820000 */
.L_x_306:
[----:B------:R-:W0:Y:S01]  /*ba00*/  LDC R10, c[0x0][0x604] ;  /* 0x00018100ff0a7b82 */ /* 0x000e220000000800 */
[----:B------:R-:W-:Y:S01]  /*ba10*/  BSSY B1, `(.L_x_284) ;  /* 0x000004c000017945 */ /* 0x000fe20003800000 */
[----:B0-----:R-:W-:-:S13]  /*ba20*/  ISETP.LT.OR P1, PT, R10, 0x1, !P1 ;  /* 0x000000010a00780c */ /* 0x001fda0004f21670 */
[----:B------:R-:W-:Y:S05]  /*ba30*/  @P1 BRA `(.L_x_285) ;  /* 0x0000000400241947 */ /* 0x000fea0003800000 */
[----:B------:R-:W-:Y:S02]  /*ba40*/  IMAD.SHL.U32 R17, R5, 0x100, RZ ;  /* 0x0000010005117824 */ /* 0x000fe400078e00ff */
[----:B------:R-:W-:Y:S02]  /*ba50*/  IMAD.SHL.U32 R24, R6, 0x40, RZ ;  /* 0x0000004006187824 */ /* 0x000fe400078e00ff */
[----:B------:R-:W-:Y:S02]  /*ba60*/  IMAD.MOV.U32 R20, RZ, RZ, RZ ;  /* 0x000000ffff147224 */ /* 0x000fe400078e00ff */
[----:B------:R-:W-:Y:S02]  /*ba70*/  IMAD.MOV.U32 R21, RZ, RZ, 0x40 ;  /* 0x00000040ff157424 */ /* 0x000fe400078e00ff */
[----:B------:R-:W-:Y:S02]  /*ba80*/  IMAD.U32 R22, RZ, RZ, UR21 ;  /* 0x00000015ff167e24 */ /* 0x000fe4000f8e00ff */
[----:B------:R-:W-:-:S02]  /*ba90*/  IMAD.MOV.U32 R5, RZ, RZ, R12 ;  /* 0x000000ffff057224 */ /* 0x000fc400078e000c */
[----:B------:R-:W-:Y:S02]  /*baa0*/  IMAD.MOV.U32 R10, RZ, RZ, R15 ;  /* 0x000000ffff0a7224 */ /* 0x000fe400078e000f */
[----:B------:R-:W-:-:S07]  /*bab0*/  IMAD.MOV.U32 R23, RZ, RZ, RZ ;  /* 0x000000ffff177224 */ /* 0x000fce00078e00ff */
.L_x_289:
[----:B------:R-:W0:Y:S01]  /*bac0*/  S2R R16, SR_CgaCtaId ;  /* 0x0000000000107919 */ /* 0x000e220000008800 */
[----:B------:R-:W-:-:S04]  /*bad0*/  MOV R11, 0x400 ;  /* 0x00000400000b7802 */ /* 0x000fc80000000f00 */
[----:B0-----:R-:W-:Y:S02]  /*bae0*/  LEA R19, R16, R11, 0x18 ;  /* 0x0000000b10137211 */ /* 0x001fe400078ec0ff */
[----:B------:R-:W-:Y:S01]  /*baf0*/  SHF.L.U32 R11, R5, 0x1f, RZ ;  /* 0x0000001f050b7819 */ /* 0x000fe200000006ff */
[----:B------:R-:W0:Y:S02]  /*bb00*/  @!P2 LDC R16, c[0x0][0x640] ;  /* 0x00019000ff10ab82 */ /* 0x000e240000000800 */
[----:B------:R-:W-:-:S04]  /*bb10*/  IMAD R18, R10, 0x8, R19 ;  /* 0x000000080a127824 */ /* 0x000fc800078e0213 */
[----:B------:R-:W1:Y:S02]  /*bb20*/  SYNCS.PHASECHK.TRANS64.TRYWAIT P1, [R18+URZ+0x18], R11 ;  /* 0x0000180b120075a7 */ /* 0x000e64000802017f */
[----:B-1----:R-:W-:Y:S05]  /*bb30*/  @!P1 BRA `(.L_x_286) ;  /* 0x0000000c00bc9947 */ /* 0x002fea0003800000 */
.L_x_307:
[----:B-1----:R-:W-:Y:S01]  /*bb40*/  PRMT R11, R13, 0x9910, RZ ;  /* 0x000099100d0b7816 */ /* 0x002fe200000000ff */
[----:B0-----:R0:W-:Y:S03]  /*bb50*/  @!P2 SYNCS.ARRIVE.TRANS64 RZ, [R18+URZ], R16 ;  /* 0x0000001012ffa9a7 */ /* 0x0011e6000800003f */
[----:B------:R-:W-:-:S13]  /*bb60*/  ISETP.NE.AND P1, PT, R11, 0x2, PT ;  /* 0x000000020b00780c */ /* 0x000fda0003f25270 */
[----:B0-----:R-:W-:Y:S05]  /*bb70*/  @P1 BRA `(.L_x_287) ;  /* 0x0000000000041947 */ /* 0x001fea0003800000 */
[----:B------:R-:W-:Y:S01]  /*bb80*/  BPT.TRAP 0x1 ;  /* 0x000000040000795c */ /* 0x000fe20000300000 */
.L_x_287:
[----:B------:R-:W-:Y:S05]  /*bb90*/  @P0 BRA `(.L_x_288) ;  /* 0x0000000000040947 */ /* 0x000fea0003800000 */
[----:B------:R-:W-:Y:S01]  /*bba0*/  BPT.TRAP 0x1 ;  /* 0x000000040000795c */ /* 0x000fe20000300000 */
.L_x_288:
[--C-:B------:R-:W-:Y:S01]  /*bbb0*/  IMAD R11, R10, 0x2000, R19.reuse ;  /* 0x000020000a0b7824 */ /* 0x100fe200078e0213 */
[----:B------:R-:W-:Y:S01]  /*bbc0*/  R2UR UR18, R21 ;  /* 0x00000000151272ca */ /* 0x000fe200000e0000 */
[----:B------:R-:W-:Y:S01]  /*bbd0*/  VIADD R22, R22, 0xffffffff ;  /* 0xffffffff16167836 */ /* 0x000fe20000000000 */
[----:B------:R-:W-:Y:S01]  /*bbe0*/  R2UR UR33, R18 ;  /* 0x00000000122172ca */ /* 0x000fe200000e0000 */
[----:B------:R-:W-:Y:S01]  /*bbf0*/  UIADD3 UR14, UP0, UR40, 0xf0, URZ ;  /* 0x000000f0280e7890 */ /* 0x000fe2000ff1e03f */
[----:B------:R-:W-:Y:S01]  /*bc00*/  R2UR UR32, R11 ;  /* 0x000000000b2072ca */ /* 0x000fe200000e0000 */
[--C-:B------:R-:W-:Y:S01]  /*bc10*/  IMAD R11, R10, 0x400, R19.reuse ;  /* 0x000004000a0b7824 */ /* 0x100fe200078e0213 */
[----:B------:R-:W-:Y:S01]  /*bc20*/  R2UR UR36, R4 ;  /* 0x00000000042472ca */ /* 0x000fe200000e0000 */
[----:B------:R-:W-:Y:S01]  /*bc30*/  IMAD R19, R10, 0x10000, R19 ;  /* 0x000100000a137824 */ /* 0x000fe200078e0213 */
[----:B------:R-:W-:Y:S01]  /*bc40*/  R2UR UR34, R20 ;  /* 0x00000000142272ca */ /* 0x000fe200000e0000 */
[----:B------:R-:W-:Y:S01]  /*bc50*/  UIADD3 UR22, UP1, UR40, 0x1f0, URZ ;  /* 0x000001f028167890 */ /* 0x000fe2000ff3e03f */
[----:B------:R-:W-:Y:S01]  /*bc60*/  R2UR UR8, R11 ;  /* 0x000000000b0872ca */ /* 0x000fe200000e0000 */
[----:B------:R-:W-:Y:S01]  /*bc70*/  UIADD3 UR30, UP2, UR40, 0x2f0, URZ ;  /* 0x000002f0281e7890 */ /* 0x000fe2000ff5e03f */
[----:B------:R-:W-:Y:S01]  /*bc80*/  R2UR UR16, R19 ;  /* 0x00000000131072ca */ /* 0x000fe200000e0000 */
[----:B------:R-:W-:Y:S01]  /*bc90*/  UIADD3.X UR15, URZ, UR41, URZ, UP0, !UPT ;  /* 0x000000293f0f7290 */ /* 0x000fe200087fe43f */
[----:B------:R-:W-:Y:S01]  /*bca0*/  R2UR UR35, R24 ;  /* 0x00000000182372ca */ /* 0x000fe200000e0000 */
[----:B------:R-:W-:Y:S01]  /*bcb0*/  UIADD3.X UR23, URZ, UR41, URZ, UP1, !UPT ;  /* 0x000000293f177290 */ /* 0x000fe20008ffe43f */
[----:B------:R-:W-:Y:S01]  /*bcc0*/  R2UR UR11, R6 ;  /* 0x00000000060b72ca */ /* 0x000fe200000e0000 */
[----:B------:R-:W-:Y:S01]  /*bcd0*/  UIADD3 UR32, UR32, 0x100, URZ ;  /* 0x0000010020207890 */ /* 0x000fe2000fffe03f */
[----:B------:R-:W-:Y:S01]  /*bce0*/  R2UR UR12, R23 ;  /* 0x00000000170c72ca */ /* 0x000fe200000e0000 */
[----:B------:R-:W-:Y:S01]  /*bcf0*/  UIADD3 UR26, UR18, -0x40, URZ ;  /* 0xffffffc0121a7890 */ /* 0x000fe2000fffe03f */
[----:B------:R-:W-:Y:S01]  /*bd00*/  R2UR UR27, R17 ;  /* 0x00000000111b72ca */ /* 0x000fe200000e0000 */
[----:B------:R-:W-:Y:S01]  /*bd10*/  UIADD3.X UR31, URZ, UR41, URZ, UP2, !UPT ;  /* 0x000000293f1f7290 */ /* 0x000fe200097fe43f */
[----:B------:R-:W-:Y:S01]  /*bd20*/  ISETP.GT.AND P4, PT, R22, 0x1, PT ;  /* 0x000000011600780c */ /* 0x000fe20003f84270 */
[----:B------:R-:W-:Y:S01]  /*bd30*/  UIADD3 UR8, UR8, 0x36100, URZ ;  /* 0x0003610008087890 */ /* 0x000fe2000fffe03f */
[----:B------:R-:W-:Y:S01]  /*bd40*/  VIADD R10, R10, 0x1 ;  /* 0x000000010a0a7836 */ /* 0x000fe20000000000 */
[----:B------:R-:W-:Y:S01]  /*bd50*/  UIADD3 UR24, UR16, 0x6100, URZ ;  /* 0x0000610010187890 */ /* 0x000fe2000fffe03f */
[----:B------:R-:W-:Y:S01]  /*bd60*/  VIADD R23, R23, 0x1 ;  /* 0x0000000117177836 */ /* 0x000fe20000000000 */
[----:B------:R-:W-:Y:S01]  /*bd70*/  UIADD3 UR16, UR16, 0xe100, URZ ;  /* 0x0000e10010107890 */ /* 0x000fe2000fffe03f */
[----:B------:R-:W-:Y:S01]  /*bd80*/  VIADD R21, R21, 0x80 ;  /* 0x0000008015157836 */ /* 0x000fe20000000000 */
[----:B------:R-:W-:Y:S01]  /*bd90*/  UMOV UR38, 0x0 ;  /* 0x0000000000267882 */ /* 0x000fe20000000000 */
[----:B------:R-:W-:Y:S01]  /*bda0*/  UMOV UR39, 0x10000000 ;  /* 0x1000000000277882 */ /* 0x000fe20000000000 */
[----:B------:R-:W-:Y:S01]  /*bdb0*/  ISETP.NE.AND P1, PT, R10, 0x3, PT ;  /* 0x000000030a00780c */ /* 0x000fe20003f25270 */
[----:B------:R-:W-:Y:S01]  /*bdc0*/  UMOV UR10, URZ ;  /* 0x0000003f000a7c82 */ /* 0x000fe20008000000 */
[----:B------:R-:W-:Y:S01]  /*bdd0*/  UMOV UR9, UR33 ;  /* 0x0000002100097c82 */ /* 0x000fe20008000000 */
[----:B------:R-:W-:Y:S01]  /*bde0*/  UMOV UR13, UR36 ;  /* 0x00000024000d7c82 */ /* 0x000fe20008000000 */
[----:B------:R0:W-:Y:S01]  /*bdf0*/  UTMALDG.3D [UR32], [UR14], desc[UR38] ;  /* 0x000026200e0075b4 */ /* 0x0001e20008011000 */
[----:B------:R-:W-:Y:S01]  /*be00*/  UMOV UR25, UR33 ;  /* 0x0000002100197c82 */ /* 0x000fe20008000000 */
[----:B------:R-:W-:Y:S01]  /*be10*/  UMOV UR28, UR36 ;  /* 0x00000024001c7c82 */ /* 0x000fe20008000000 */
[----:B------:R-:W-:Y:S01]  /*be20*/  UMOV UR17, UR33 ;  /* 0x0000002100117c82 */ /* 0x000fe20008000000 */
[----:B------:R-:W-:Y:S01]  /*be30*/  UMOV UR19, UR27 ;  /* 0x0000001b00137c82 */ /* 0x000fe20008000000 */
[----:B------:R-:W-:Y:S01]  /*be40*/  UMOV UR20, UR36 ;  /* 0x0000002400147c82 */ /* 0x000fe20008000000 */
[----:B------:R-:W-:Y:S01]  /*be50*/  SEL R16, RZ, 0x1, P1 ;  /* 0x00000001ff107807 */ /* 0x000fe20000800000 */
[----:B------:R-:W-:Y:S01]  /*be60*/  VIADD R20, R20, 0x40 ;  /* 0x0000004014147836 */ /* 0x000fe20000000000 */
[----:B------:R0:W-:Y:S01]  /*be70*/  UTMALDG.4D [UR8], [UR22], desc[UR38] ;  /* 0x00002608160075b4 */ /* 0x0001e20008019000 */
[----:B------:R-:W-:-:S02]  /*be80*/  SEL R10, R10, RZ, P1 ;  /* 0x000000ff0a0a7207 */ /* 0x000fc40000800000 */
[----:B------:R-:W-:Y:S01]  /*be90*/  LOP3.LUT R5, R5, R16, RZ, 0x3c, !PT ;  /* 0x0000001005057212 */ /* 0x000fe200078e3cff */
[----:B------:R0:W-:Y:S01]  /*bea0*/  UTMALDG.3D [UR24], [UR30], desc[UR38] ;  /* 0x000026181e0075b4 */ /* 0x0001e20008011000 */
[----:B------:R0:W-:Y:S02]  /*beb0*/  UTMALDG.3D [UR16], [UR30], desc[UR38] ;  /* 0x000026101e0075b4 */ /* 0x0001e40008011000 */
[----:B0-----:R-:W-:Y:S05]  /*bec0*/  @P4 BRA `(.L_x_289) ;  /* 0xfffffff800fc4947 */ /* 0x001fea000383ffff */
.L_x_285:
[----:B------:R-:W-:Y:S05]  /*bed0*/  BSYNC B1 ;  /* 0x0000000000017941 */ /* 0x000fea0003800000 */
.L_x_284:
[----:B------:R-:W-:Y:S01]  /*bee0*/  LOP3.LUT P5, RZ, R14, 0xff, RZ, 0xc0, !PT ;  /* 0x000000ff0eff7812 */ /* 0x000fe200078ac0ff */
[----:B------:R-:W-:Y:S01]  /*bef0*/  VIADD R6, R15, UR6 ;  /* 0x000000060f067c36 */ /* 0x000fe20008000000 */
[----:B------:R-:W-:Y:S01]  /*bf00*/  ULDC.64 UR8, c[0x0][0x750] ;  /* 0x0001d40000087ab9 */ /* 0x000fe20000000a00 */
[----:B------:R-:W-:Y:S01]  /*bf10*/  IMAD.U32 R11, RZ, RZ, UR6 ;  /* 0x00000006ff0b7e24 */ /* 0x000fe2000f8e00ff */
[----:B------:R-:W-:Y:S01]  /*bf20*/  UISETP.GE.U32.AND UP0, UPT, UR6, 0x3, UPT ;  /* 0x000000030600788c */ /* 0x000fe2000bf06070 */
[----:B------:R-:W-:Y:S01]  /*bf30*/  BSSY B1, `(.L_x_290) ;  /* 0x000006b000017945 */ /* 0x000fe20003800000 */
[----:B------:R-:W-:Y:S02]  /*bf40*/  ISETP.GT.U32.AND P1, PT, R6, 0x2, PT ;  /* 0x000000020600780c */ /* 0x000fe40003f24070 */
[----:B------:R-:W-:Y:S02]  /*bf50*/  PRMT R14, RZ, 0x7610, R14 ;  /* 0x00007610ff0e7816 */ /* 0x000fe4000000000e */
[----:B------:R-:W-:-:S02]  /*bf60*/  ISETP.LT.U32.AND P1, PT, R11, 0x3, P1 ;  /* 0x000000030b00780c */ /* 0x000fc40000f21070 */
[----:B------:R-:W-:Y:S01]  /*bf70*/  PLOP3.LUT P4, PT, PT, PT, UP0, 0x80, 0x0 ;  /* 0x000000000000781c */ /* 0x000fe20003f8f008 */
[----:B------:R-:W0:Y:S01]  /*bf80*/  @P5 S2R R5, SR_CgaCtaId ;  /* 0x0000000000055919 */ /* 0x000e220000008800 */
[----:B------:R-:W-:-:S04]  /*bf90*/  @P5 MOV R4, 0x400 ;  /* 0x0000040000045802 */ /* 0x000fc80000000f00 */
[----:B0-----:R-:W-:Y:S01]  /*bfa0*/  @P5 LEA R10, R5, R4, 0x18 ;  /* 0x00000004050a5211 */ /* 0x001fe200078ec0ff */
[----:B------:R-:W-:-:S03]  /*bfb0*/  IMAD.WIDE.U32 R4, R6, -0x55555555, RZ ;  /* 0xaaaaaaab06047825 */ /* 0x000fc600078e00ff */
[----:B------:R0:W-:Y:S01]  /*bfc0*/  @P5 SYNCS.ARRIVE.TRANS64.A1T0 RZ, [R10+URZ+0x68], RZ ;  /* 0x000068ff0aff59a7 */ /* 0x0001e2000810003f */
[----:B------:R-:W-:Y:S01]  /*bfd0*/  IADD3 R2, P5, R2, R8, RZ ;  /* 0x0000000802027210 */ /* 0x000fe20007fbe0ff */
[----:B------:R-:W-:Y:S01]  /*bfe0*/  IMAD.MOV.U32 R4, RZ, RZ, -0x1 ;  /* 0xffffffffff047424 */ /* 0x000fe200078e00ff */
[----:B------:R-:W-:Y:S02]  /*bff0*/  SHF.R.U32.HI R11, RZ, 0x1, R5 ;  /* 0x00000001ff0b7819 */ /* 0x000fe40000011605 */
[----:B------:R-:W-:Y:S01]  /*c000*/  SEL R5, RZ, 0x1, !P1 ;  /* 0x00000001ff057807 */ /* 0x000fe20004800000 */
[----:B------:R-:W-:Y:S01]  /*c010*/  IMAD.X R3, R3, 0x1, R0, P5 ;  /* 0x0000000103037824 */ /* 0x000fe200028e0600 */
[----:B------:R-:W-:Y:S01]  /*c020*/  ISETP.GE.U32.AND P1, PT, R2, UR8, PT ;  /* 0x0000000802007c0c */ /* 0x000fe2000bf26070 */
[----:B------:R-:W-:Y:S01]  /*c030*/  IMAD R15, R11, -0x3, R6 ;  /* 0xfffffffd0b0f7824 */ /* 0x000fe200078e0206 */
[----:B------:R-:W-:Y:S01]  /*c040*/  LOP3.LUT R12, R12, R5, RZ, 0x3c, !PT ;  /* 0x000000050c0c7212 */ /* 0x000fe200078e3cff */
[----:B------:R-:W-:Y:S01]  /*c050*/  IMAD.MOV.U32 R6, RZ, RZ, -0x1 ;  /* 0xffffffffff067424 */ /* 0x000fe200078e00ff */
[----:B------:R-:W-:Y:S01]  /*c060*/  ISETP.GE.U32.AND.EX P1, PT, R3, UR9, PT, P1 ;  /* 0x0000000903007c0c */ /* 0x000fe2000bf26110 */
[----:B------:R-:W-:Y:S01]  /*c070*/  IMAD.MOV.U32 R5, RZ, RZ, -0x1 ;  /* 0xffffffffff057424 */ /* 0x000fe200078e00ff */
[----:B------:R-:W-:-:S02]  /*c080*/  @P4 LOP3.LUT R12, R12, 0x1, R11, 0x78, !PT ;  /* 0x000000010c0c4812 */ /* 0x000fc400078e780b */
[----:B0-----:R-:W-:-:S09]  /*c090*/  PRMT R10, RZ, 0x7610, R10 ;  /* 0x00007610ff0a7816 */ /* 0x001fd2000000000a */
[----:B------:R-:W-:Y:S05]  /*c0a0*/  @P1 BRA `(.L_x_291) ;  /* 0x00000004004c1947 */ /* 0x000fea0003800000 */
[----:B------:R-:W0:Y:S01]  /*c0b0*/  S2R R17, SR_CTAID.X ;  /* 0x0000000000117919 */ /* 0x000e220000002500 */
[----:B------:R-:W-:Y:S01]  /*c0c0*/  ULDC.64 UR8, c[0x0][0x728] ;  /* 0x0001ca0000087ab9 */ /* 0x000fe20000000a00 */
[----:B------:R-:W1:Y:S01]  /*c0d0*/  LDC R18, c[0x0][0x144] ;  /* 0x00005100ff127b82 */ /* 0x000e620000000800 */
[----:B------:R-:W-:Y:S01]  /*c0e0*/  ISETP.NE.U32.AND P1, PT, RZ, UR8, PT ;  /* 0x00000008ff007c0c */ /* 0x000fe2000bf25070 */
[----:B------:R-:W2:Y:S01]  /*c0f0*/  S2R R6, SR_CTAID.Y ;  /* 0x0000000000067919 */ /* 0x000ea20000002600 */
[----:B------:R-:W-:Y:S01]  /*c100*/  ULDC UR10, c[0x0][0x150] ;  /* 0x00005400000a7ab9 */ /* 0x000fe20000000800 */
[----:B------:R-:W-:Y:S01]  /*c110*/  ULDC UR11, c[0x0][0x730] ;  /* 0x0001cc00000b7ab9 */ /* 0x000fe20000000800 */
[----:B------:R-:W-:Y:S01]  /*c120*/  ISETP.NE.AND.EX P1, PT, RZ, UR9, PT, P1 ;  /* 0x00000009ff007c0c */ /* 0x000fe2000bf25310 */
[----:B------:R-:W-:Y:S01]  /*c130*/  IMAD.MOV.U32 R4, RZ, RZ, R2 ;  /* 0x000000ffff047224 */ /* 0x000fe200078e0002 */
[----:B0-----:R-:W-:-:S05]  /*c140*/  I2FP.F32.U32 R5, R17 ;  /* 0x0000001100057245 */ /* 0x001fca0000201000 */
[----:B------:R-:W-:Y:S01]  /*c150*/  FMUL R20, R5, UR10 ;  /* 0x0000000a05147c20 */ /* 0x000fe20008400000 */
[----:B------:R-:W-:-:S05]  /*c160*/  IMAD.MOV.U32 R5, RZ, RZ, R3 ;  /* 0x000000ffff057224 */ /* 0x000fca00078e0003 */
[----:B--2---:R-:W-:Y:S05]  /*c170*/  @!P1 BRA `(.L_x_292) ;  /* 0x0000000000289947 */ /* 0x004fea0003800000 */
[----:B------:R-:W-:Y:S02]  /*c180*/  ULDC UR10, c[0x0][0x734] ;  /* 0x0001cd00000a7ab9 */ /* 0x000fe40000000800 */
[----:B------:R-:W-:-:S05]  /*c190*/  IADD3 R5, P1, R2, UR10, RZ ;  /* 0x0000000a02057c10 */ /* 0x000fca000ff3e0ff */
[----:B------:R-:W-:-:S04]  /*c1a0*/  IMAD.X R19, RZ, RZ, R3, P1 ;  /* 0x000000ffff137224 */ /* 0x000fc800008e0603 */
[----:B------:R-:W-:-:S04]  /*c1b0*/  IMAD.WIDE.U32 R10, R19, UR8, RZ ;  /* 0x00000008130a7c25 */ /* 0x000fc8000f8e00ff */
[----:B------:R-:W-:-:S04]  /*c1c0*/  IMAD.WIDE.U32 R10, P1, R5, UR9, R10 ;  /* 0x00000009050a7c25 */ /* 0x000fc8000f82000a */
[----:B------:R-:W-:-:S04]  /*c1d0*/  IMAD.WIDE.U32 R4, R5, UR8, RZ ;  /* 0x0000000805047c25 */ /* 0x000fc8000f8e00ff */
[----:B------:R-:W-:Y:S01]  /*c1e0*/  IMAD.MOV.U32 R4, RZ, RZ, R11 ;  /* 0x000000ffff047224 */ /* 0x000fe200078e000b */
[----:B------:R-:W-:Y:S01]  /*c1f0*/  IADD3 RZ, P4, R5, R10, RZ ;  /* 0x0000000a05ff7210 */ /* 0x000fe20007f9e0ff */
[----:B------:R-:W-:-:S04]  /*c200*/  IMAD.X R5, RZ, RZ, RZ, P1 ;  /* 0x000000ffff057224 */ /* 0x000fc800008e06ff */
[----:B------:R-:W-:-:S08]  /*c210*/  IMAD.WIDE.U32.X R4, R19, UR9, R4, P4 ;  /* 0x0000000913047c25 */ /* 0x000fd0000a0e0404 */
.L_x_292:
[--C-:B------:R-:W-:Y:S01]  /*c220*/  SHF.R.U64 R16, R4, UR11, R5.reuse ;  /* 0x0000000b04107c19 */ /* 0x100fe20008001205 */
[----:B------:R-:W0:Y:S01]  /*c230*/  F2I.U32.TRUNC.NTZ R20, R20 ;  /* 0x0000001400147305 */ /* 0x000e22000020f000 */
[----:B------:R-:W-:Y:S01]  /*c240*/  SHF.R.U32.HI R4, RZ, UR11, R5 ;  /* 0x0000000bff047c19 */ /* 0x000fe20008011605 */
[----:B------:R-:W-:Y:S01]  /*c250*/  ULDC.64 UR8, c[0x0][0x720] ;  /* 0x0001c80000087ab9 */ /* 0x000fe20000000a00 */
[----:B------:R-:W-:Y:S01]  /*c260*/  IADD3 R11, P1, RZ, -R16, RZ ;  /* 0x80000010ff0b7210 */ /* 0x000fe20007f3e0ff */
[----:B------:R-:W-:Y:S01]  /*c270*/  ULDC.64 UR10, c[0x0][0x740] ;  /* 0x0001d000000a7ab9 */ /* 0x000fe20000000a00 */
[----:B------:R-:W2:Y:S03]  /*c280*/  LDC R21, c[0x0][0x148] ;  /* 0x00005200ff157b82 */ /* 0x000ea60000000800 */
[----:B------:R-:W-:Y:S01]  /*c290*/  IMAD.X R4, RZ, RZ, ~R4, P1 ;  /* 0x000000ffff047224 */ /* 0x000fe200008e0e04 */
[----:B------:R-:W-:-:S03]  /*c2a0*/  ISETP.NE.U32.AND P1, PT, RZ, UR10, PT ;  /* 0x0000000aff007c0c */ /* 0x000fc6000bf25070 */
[----:B------:R-:W-:Y:S01]  /*c2b0*/  IMAD R10, R4, UR8, RZ ;  /* 0x00000008040a7c24 */ /* 0x000fe2000f8e02ff */
[----:B------:R-:W-:Y:S01]  /*c2c0*/  ISETP.NE.AND.EX P1, PT, RZ, UR11, PT, P1 ;  /* 0x0000000bff007c0c */ /* 0x000fe2000bf25310 */
[----:B------:R-:W-:Y:S01]  /*c2d0*/  IMAD.WIDE.U32 R4, R11, UR8, R2 ;  /* 0x000000080b047c25 */ /* 0x000fe2000f8e0002 */
[----:B------:R-:W-:-:S03]  /*c2e0*/  ULDC UR8, c[0x0][0x718] ;  /* 0x0001c60000087ab9 */ /* 0x000fc60000000800 */
[----:B------:R-:W-:Y:S01]  /*c2f0*/  IMAD R11, R11, UR9, R10 ;  /* 0x000000090b0b7c24 */ /* 0x000fe2000f8e020a */
[----:B------:R-:W-:Y:S01]  /*c300*/  ULDC UR9, c[0x0][0x154] ;  /* 0x0000550000097ab9 */ /* 0x000fe20000000800 */
[----:B0-----:R-:W-:Y:S02]  /*c310*/  IMAD.MOV R10, RZ, RZ, -R20 ;  /* 0x000000ffff0a7224 */ /* 0x001fe400078e0a14 */
[----:B------:R-:W-:Y:S02]  /*c320*/  IMAD.IADD R5, R5, 0x1, R11 ;  /* 0x0000000105057824 */ /* 0x000fe400078e020b */
[----:B-1----:R-:W-:Y:S01]  /*c330*/  IMAD R17, R18, R10, R17 ;  /* 0x0000000a12117224 */ /* 0x002fe200078e0211 */
[----:B------:R-:W-:Y:S02]  /*c340*/  I2FP.F32.U32 R10, R6 ;  /* 0x00000006000a7245 */ /* 0x000fe40000201000 */
[--C-:B------:R-:W-:Y:S02]  /*c350*/  SHF.R.U64 R18, R4, UR8, R5.reuse ;  /* 0x0000000804127c19 */ /* 0x100fe40008001205 */
[----:B------:R-:W-:Y:S01]  /*c360*/  SHF.R.U32.HI R5, RZ, UR8, R5 ;  /* 0x00000008ff057c19 */ /* 0x000fe20008011605 */
[----:B------:R-:W-:Y:S01]  /*c370*/  FMUL R10, R10, UR9 ;  /* 0x000000090a0a7c20 */ /* 0x000fe20008400000 */
[----:B------:R-:W-:-:S02]  /*c380*/  ULDC UR8, c[0x0][0x708] ;  /* 0x0001c20000087ab9 */ /* 0x000fc40000000800 */
[--C-:B------:R-:W-:Y:S01]  /*c390*/  SHF.R.U64 R20, R18, UR8, R5.reuse ;  /* 0x0000000812147c19 */ /* 0x100fe20008001205 */
[----:B------:R0:W1:Y:S01]  /*c3a0*/  F2I.U32.TRUNC.NTZ R22, R10 ;  /* 0x0000000a00167305 */ /* 0x000062000020f000 */
[----:B------:R-:W-:Y:S01]  /*c3b0*/  SHF.R.U32.HI R5, RZ, UR8, R5 ;  /* 0x00000008ff057c19 */ /* 0x000fe20008011605 */
[----:B------:R-:W-:-:S03]  /*c3c0*/  ULDC UR8, c[0x0][0x758] ;  /* 0x0001d60000087ab9 */ /* 0x000fc60000000800 */
[--C-:B------:R-:W-:Y:S02]  /*c3d0*/  SHF.R.U64 R19, R20, UR8, R5.reuse ;  /* 0x0000000814137c19 */ /* 0x100fe40008001205 */
[----:B------:R-:W-:-:S03]  /*c3e0*/  SHF.R.U32.HI R23, RZ, UR8, R5 ;  /* 0x00000008ff177c19 */ /* 0x000fc60008011605 */
[----:B------:R-:W-:Y:S02]  /*c3f0*/  IMAD.MOV.U32 R4, RZ, RZ, R19 ;  /* 0x000000ffff047224 */ /* 0x000fe400078e0013 */
[----:B------:R-:W-:Y:S01]  /*c400*/  IMAD.MOV.U32 R5, RZ, RZ, R23 ;  /* 0x000000ffff057224 */ /* 0x000fe200078e0017 */
[----:B0-----:R-:W-:Y:S06]  /*c410*/  @!P1 BRA `(.L_x_293) ;  /* 0x0000000000289947 */ /* 0x001fec0003800000 */
        /* <DEDUP_REMOVED lines=10> */
.L_x_293:
[----:B------:R-:W-:Y:S01]  /*c4c0*/  ULDC UR8, c[0x0][0x748] ;  /* 0x0001d20000087ab9 */ /* 0x000fe20000000800 */
[----:B-1----:R-:W-:Y:S01]  /*c4d0*/  IMAD.MOV R22, RZ, RZ, -R22 ;  /* 0x000000ffff167224 */ /* 0x002fe200078e0a16 */
[----:B------:R-:W-:Y:S01]  /*c4e0*/  SHF.R.U64 R5, R4, UR8, R5 ;  /* 0x0000000804057c19 */ /* 0x000fe20008001205 */
[----:B------:R-:W-:Y:S01]  /*c4f0*/  ULDC UR8, c[0x0][0x738] ;  /* 0x0001ce0000087ab9 */ /* 0x000fe20000000800 */
[----:B------:R-:W-:Y:S01]  /*c500*/  LOP3.LUT R4, R20, UR7, RZ, 0xc0, !PT ;  /* 0x0000000714047c12 */ /* 0x000fe2000f8ec0ff */
[----:B--2---:R-:W-:Y:S01]  /*c510*/  @P3 IMAD R17, R21, R22, R6 ;  /* 0x0000001615113224 */ /* 0x004fe200078e0206 */
[----:B------:R-:W-:Y:S01]  /*c520*/  LOP3.LUT R18, R18, UR4, RZ, 0xc0, !PT ;  /* 0x0000000412127c12 */ /* 0x000fe2000f8ec0ff */
[----:B------:R-:W-:Y:S01]  /*c530*/  IMAD.MOV R6, RZ, RZ, -R5 ;  /* 0x000000ffff067224 */ /* 0x000fe200078e0a05 */
[----:B------:R-:W-:Y:S01]  /*c540*/  ULDC UR9, c[0x0][0x710] ;  /* 0x0001c40000097ab9 */ /* 0x000fe20000000800 */
[----:B------:R-:W-:Y:S02]  /*c550*/  IMAD R4, R5, UR5, R4 ;  /* 0x0000000505047c24 */ /* 0x000fe4000f8e0204 */
[----:B------:R-:W-:Y:S01]  /*c560*/  IMAD R19, R6, UR8, R19 ;  /* 0x0000000806137c24 */ /* 0x000fe2000f8e0213 */
[----:B------:R-:W-:Y:S01]  /*c570*/  ULDC UR8, c[0x0][0x700] ;  /* 0x0001c00000087ab9 */ /* 0x000fe20000000800 */
[----:B------:R-:W-:-:S02]  /*c580*/  IMAD R17, R4, UR9, R17 ;  /* 0x0000000904117c24 */ /* 0x000fc4000f8e0211 */
[----:B------:R-:W-:Y:S02]  /*c590*/  IMAD R6, R19, UR8, R18 ;  /* 0x0000000813067c24 */ /* 0x000fe4000f8e0212 */
[----:B------:R-:W-:Y:S02]  /*c5a0*/  IMAD.MOV.U32 R10, RZ, RZ, 0x1 ;  /* 0x00000001ff0a7424 */ /* 0x000fe400078e00ff */
[----:B------:R-:W-:Y:S01]  /*c5b0*/  IMAD.MOV.U32 R4, RZ, RZ, R16 ;  /* 0x000000ffff047224 */ /* 0x000fe200078e0010 */
[----:B------:R-:W-:Y:S02]  /*c5c0*/  SEL R5, R6, R17, !P3 ;  /* 0x0000001106057207 */ /* 0x000fe40005800000 */
[----:B------:R-:W-:-:S07]  /*c5d0*/  SEL R6, R17, R6, !P3 ;  /* 0x0000000611067207 */ /* 0x000fce0005800000 */
.L_x_291:
[----:B------:R-:W-:Y:S05]  /*c5e0*/  BSYNC B1 ;  /* 0x0000000000017941 */ /* 0x000fea0003800000 */
.L_x_290:
[----:B------:R-:W-:-:S13]  /*c5f0*/  LOP3.LUT P1, RZ, R10, 0xff, RZ, 0xc0, !PT ;  /* 0x000000ff0aff7812 */ /* 0x000fda000782c0ff */
[----:B------:R-:W-:Y:S05]  /*c600*/  @P1 BRA `(.L_x_294) ;  /* 0xfffffff000f01947 */ /* 0x000fea000383ffff */
[----:B------:R-:W-:Y:S05]  /*c610*/  BSYNC B0 ;  /* 0x0000000000007941 */ /* 0x000fea0003800000 */
.L_x_282:
[----:B------:R-:W-:-:S03]  /*c620*/  UMOV UR8, 0xffffffff ;  /* 0xffffffff00087882 */ /* 0x000fc60000000000 */
[----:B------:R-:W-:Y:S05]  /*c630*/  BRA.DIV UR8, `(.L_x_295) ;  /* 0x0000000608107947 */ /* 0x000fea000b800000 */
[----:B------:R-:W-:-:S13]  /*c640*/  ELECT P0, URZ, PT ;  /* 0x00000000003f782f */ /* 0x000fda0003800000 */
.L_x_310:
[----:B------:R-:W-:Y:S04]  /*c650*/  BSSY B0, `(.L_x_296) ;  /* 0x0000022000007945 */ /* 0x000fe80003800000 */
[----:B------:R-:W-:Y:S05]  /*c660*/  @!P0 BRA `(.L_x_297) ;  /* 0x0000000000808947 */ /* 0x000fea0003800000 */
[----:B------:R-:W-:-:S04]  /*c670*/  LOP3.LUT R7, R7, 0x2, RZ, 0xfc, !PT ;  /* 0x0000000207077812 */ /* 0x000fc800078efcff */
[----:B------:R-:W-:-:S13]  /*c680*/  ISETP.NE.AND P0, PT, R7, 0x3, PT ;  /* 0x000000030700780c */ /* 0x000fda0003f05270 */
[----:B------:R-:W-:Y:S05]  /*c690*/  @!P0 BRA `(.L_x_298) ;  /* 0x0000000000048947 */ /* 0x000fea0003800000 */
[----:B------:R-:W-:Y:S01]  /*c6a0*/  BPT.TRAP 0x1 ;  /* 0x000000040000795c */ /* 0x000fe20000300000 */
.L_x_298:
[----:B------:R-:W0:Y:S01]  /*c6b0*/  S2R R3, SR_CgaCtaId ;  /* 0x0000000000037919 */ /* 0x000e220000008800 */
[----:B------:R-:W-:Y:S02]  /*c6c0*/  MOV R0, 0x400 ;  /* 0x0000040000007802 */ /* 0x000fe40000000f00 */
[----:B------:R-:W-:Y:S02]  /*c6d0*/  SHF.L.U32 R2, R12, 0x1f, RZ ;  /* 0x0000001f0c027819 */ /* 0x000fe400000006ff */
[----:B0-----:R-:W-:-:S05]  /*c6e0*/  LEA R0, R3, R0, 0x18 ;  /* 0x0000000003007211 */ /* 0x001fca00078ec0ff */
[----:B------:R-:W-:-:S04]  /*c6f0*/  VIADD R0, R0, 0x18 ;  /* 0x0000001800007836 */ /* 0x000fc80000000000 */
[C---:B------:R-:W-:Y:S02]  /*c700*/  IMAD R7, R15.reuse, 0x8, R0 ;  /* 0x000000080f077824 */ /* 0x040fe400078e0200 */
[----:B------:R-:W-:Y:S02]  /*c710*/  VIADD R15, R15, 0x1 ;  /* 0x000000010f0f7836 */ /* 0x000fe40000000000 */
[----:B------:R-:W0:Y:S03]  /*c720*/  SYNCS.PHASECHK.TRANS64.TRYWAIT P0, [R7+URZ], R2 ;  /* 0x00000002070075a7 */ /* 0x000e26000800017f */
[----:B------:R-:W-:-:S04]  /*c730*/  ISETP.NE.AND P1, PT, R15, 0x3, PT ;  /* 0x000000030f00780c */ /* 0x000fc80003f25270 */
[----:B------:R-:W-:Y:S02]  /*c740*/  SEL R3, RZ, 0x1, P1 ;  /* 0x00000001ff037807 */ /* 0x000fe40000800000 */
[----:B------:R-:W-:Y:S02]  /*c750*/  SEL R15, R15, RZ, P1 ;  /* 0x000000ff0f0f7207 */ /* 0x000fe40000800000 */
[----:B------:R-:W-:-:S03]  /*c760*/  LOP3.LUT R9, R12, R3, RZ, 0x3c, !PT ;  /* 0x000000030c097212 */ /* 0x000fc600078e3cff */
[----:B------:R-:W-:Y:S01]  /*c770*/  IMAD R6, R15, 0x8, R0 ;  /* 0x000000080f067824 */ /* 0x000fe200078e0200 */
[----:B------:R-:W-:Y:S01]  /*c780*/  SHF.L.U32 R5, R9, 0x1f, RZ ;  /* 0x0000001f09057819 */ /* 0x000fe200000006ff */
[----:B0-----:R-:W-:Y:S06]  /*c790*/  @!P0 BRA `(.L_x_299) ;  /* 0x0000000000dc8947 */ /* 0x001fec0003800000 */
.L_x_311:
[----:B------:R-:W1:Y:S01]  /*c7a0*/  SYNCS.PHASECHK.TRANS64.TRYWAIT P0, [R6+URZ], R5 ;  /* 0x00000005060075a7 */ /* 0x000e62000800017f */
[----:B0-----:R-:W-:-:S05]  /*c7b0*/  VIADD R2, R15, 0x1 ;  /* 0x000000010f027836 */ /* 0x001fca0000000000 */
[----:B------:R-:W-:-:S04]  /*c7c0*/  ISETP.NE.AND P1, PT, R2, 0x3, PT ;  /* 0x000000030200780c */ /* 0x000fc80003f25270 */
[----:B------:R-:W-:Y:S02]  /*c7d0*/  SEL R4, RZ, 0x1, P1 ;  /* 0x00000001ff047807 */ /* 0x000fe40000800000 */
[----:B------:R-:W-:Y:S02]  /*c7e0*/  SEL R3, R2, RZ, P1 ;  /* 0x000000ff02037207 */ /* 0x000fe40000800000 */
[----:B------:R-:W-:Y:S01]  /*c7f0*/  LOP3.LUT R4, R9, R4, RZ, 0x3c, !PT ;  /* 0x0000000409047212 */ /* 0x000fe200078e3cff */
[----:B-1----:R-:W-:Y:S06]  /*c800*/  @!P0 BRA `(.L_x_300) ;  /* 0x0000000000d48947 */ /* 0x002fec0003800000 */
.L_x_312:
[----:B------:R-:W-:Y:S01]  /*c810*/  IMAD R3, R3, 0x8, R0 ;  /* 0x0000000803037824 */ /* 0x000fe200078e0200 */
[----:B------:R-:W-:-:S07]  /*c820*/  SHF.L.U32 R0, R4, 0x1f, RZ ;  /* 0x0000001f04007819 */ /* 0x000fce00000006ff */
.L_x_301:
[----:B-1----:R1:W2:Y:S02]  /*c830*/  SYNCS.PHASECHK.TRANS64.TRYWAIT P0, [R3+URZ], R0 ;  /* 0x00000000030075a7 */ /* 0x0022a4000800017f */
[----:B--2---:R-:W-:Y:S05]  /*c840*/  @!P0 NANOSLEEP.SYNCS 0x989680 ;  /* 0x009896800000895d */ /* 0x004fea0003900000 */
[----:B------:R-:W2:Y:S02]  /*c850*/  @!P0 SYNCS.PHASECHK.TRANS64 P0, [R3+URZ], R0 ;  /* 0x00000000030085a7 */ /* 0x000ea4000800007f */
[----:B--2---:R-:W-:Y:S05]  /*c860*/  @!P0 BRA `(.L_x_301) ;  /* 0xfffffffc00f08947 */ /* 0x004fea000383ffff */
.L_x_297:
[----:B------:R-:W-:Y:S05]  /*c870*/  BSYNC B0 ;  /* 0x0000000000007941 */ /* 0x000fea0003800000 */
.L_x_296:
[----:B------:R-:W-:Y:S05]  /*c880*/  EXIT ;  /* 0x000000000000794d */ /* 0x000fea0003800000 */
.L_x_15:
[----:B0-----:R-:W-:-:S04]  /*c890*/  IMAD.U32 R19, RZ, RZ, UR12 ;  /* 0x0000000cff137e24 */ /* 0x001fc8000f8e00ff */
[----:B------:R0:W1:Y:S03]  /*c8a0*/  SYNCS.PHASECHK.TRANS64.TRYWAIT P0, [R19+URZ+-0x8], R18 ;  /* 0xfffff812130075a7 */ /* 0x000066000800017f */
[----:B-1----:R-:W-:Y:S05]  /*c8b0*/  @!P0 NANOSLEEP.SYNCS 0x989680 ;  /* 0x009896800000895d */ /* 0x002fea0003900000 */
[----:B------:R-:W1:Y:S02]  /*c8c0*/  @!P0 SYNCS.PHASECHK.TRANS64 P0, [R19+URZ+-0x8], R18 ;  /* 0xfffff812130085a7 */ /* 0x000e64000800007f */
[----:B-1----:R-:W-:Y:S05]  /*c8d0*/  @!P0 BRA `(.L_x_15) ;  /* 0xfffffffc00ec8947 */ /* 0x002fea000383ffff */
[----:B------:R-:W-:Y:S05]  /*c8e0*/  BRA `(.L_x_302) ;  /* 0xffffff4800ec7947 */ /* 0x000fea000383ffff */
.L_x_20:
[----:B-1----:R-:W-:-:S04]  /*c8f0*/  IMAD.U32 R20, RZ, RZ, UR8 ;  /* 0x00000008ff147e24 */ /* 0x002fc8000f8e00ff */
[----:B------:R1:W2:Y:S03]  /*c900*/  SYNCS.PHASECHK.TRANS64.TRYWAIT P0, [R20+URZ], R19 ;  /* 0x00000013140075a7 */ /* 0x0002a6000800017f */
[----:B--2---:R-:W-:Y:S05]  /*c910*/  @!P0 NANOSLEEP.SYNCS 0x989680 ;  /* 0x009896800000895d */ /* 0x004fea0003900000 */
[----:B------:R-:W2:Y:S02]  /*c920*/  @!P0 SYNCS.PHASECHK.TRANS64 P0, [R20+URZ], R19 ;  /* 0x00000013140085a7 */ /* 0x000ea4000800007f */
[----:B--2---:R-:W-:Y:S05]  /*c930*/  @!P0 BRA `(.L_x_20) ;  /* 0xfffffffc00ec8947 */ /* 0x004fea000383ffff */
[----:B------:R-:W-:Y:S05]  /*c940*/  BRA `(.L_x_19) ;  /* 0xffffff5000207947 */ /* 0x000fea000383ffff */
.L_x_24:
[----:B0-----:R-:W-:-:S04]  /*c950*/  IMAD.U32 R19, RZ, RZ, UR12 ;  /* 0x0000000cff137e24 */ /* 0x001fc8000f8e00ff */
[----:B------:R0:W1:Y:S03]  /*c960*/  SYNCS.PHASECHK.TRANS64.TRYWAIT P0, [R19+URZ+0x8], R18 ;  /* 0x00000812130075a7 */ /* 0x000066000800017f */
[----:B-1----:R-:W-:Y:S05]  /*c970*/  @!P0 NANOSLEEP.SYNCS 0x989680 ;  /* 0x009896800000895d */ /* 0x002fea0003900000 */
[----:B------:R-:W1:Y:S02]  /*c980*/  @!P0 SYNCS.PHASECHK.TRANS64 P0, [R19+URZ+0x8], R18 ;  /* 0x00000812130085a7 */ /* 0x000e64000800007f */
[----:B-1----:R-:W-:Y:S05]  /*c990*/  @!P0 BRA `(.L_x_24) ;  /* 0xfffffffc00ec8947 */ /* 0x002fea000383ffff */
[----:B------:R-:W-:Y:S05]  /*c9a0*/  BRA `(.L_x_303) ;  /* 0xffffff5400347947 */ /* 0x000fea000383ffff */
.L_x_283:
[----:B------:R-:W-:Y:S01]  /*c9b0*/  BSSY B1, `(.L_x_304) ;  /* 0x0000006000017945 */ /* 0x000fe20003800000 */
[----:B------:R-:W-:-:S07]  /*c9c0*/  IMAD.MOV.U32 R10, RZ, RZ, -0x1 ;  /* 0xffffffffff0a7424 */ /* 0x000fce00078e00ff */
[----:B------:R-:W-:Y:S05]  /*c9d0*/  WARPSYNC.COLLECTIVE R10, `(.L_x_305) ;  /* 0x000000000a0c7348 */ /* 0x000fea0003c00000 */
[----:B------:R-:W-:Y:S02]  /*c9e0*/  ELECT P1, UR62, PT ;  /* 0x00000000003e782f */ /* 0x000fe40003820000 */
[----:B------:R-:W-:Y:S01]  /*c9f0*/  MOV R10, UR62 ;  /* 0x0000003e000a7c02 */ /* 0x000fe20008000f00 */
[----:B------:R-:W-:Y:S10]  /*ca00*/  ENDCOLLECTIVE ;  /* 0x000000000000791b */ /* 0x000ff40003800000 */
.L_x_305:
[----:B------:R-:W-:Y:S05]  /*ca10*/  BSYNC B1 ;  /* 0x0000000000017941 */ /* 0x000fea0003800000 */
.L_x_304:
[----:B------:R-:W-:Y:S05]  /*ca20*/  BRA `(.L_x_306) ;  /* 0xffffffec00f47947 */ /* 0x000fea000383ffff */
.L_x_286:
[----:B-1----:R1:W2:Y:S02]  /*ca30*/  SYNCS.PHASECHK.TRANS64.TRYWAIT P1, [R18+URZ+0x18], R11 ;  /* 0x0000180b120075a7 */ /* 0x0022a4000802017f */
[----:B--2---:R-:W-:Y:S05]  /*ca40*/  @!P1 NANOSLEEP.SYNCS 0x989680 ;  /* 0x009896800000995d */ /* 0x004fea0003900000 */
[----:B------:R-:W2:Y:S02]  /*ca50*/  @!P1 SYNCS.PHASECHK.TRANS64 P1, [R18+URZ+0x18], R11 ;  /* 0x0000180b120095a7 */ /* 0x000ea4000802007f */
[----:B--2---:R-:W-:Y:S05]  /*ca60*/  @!P1 BRA `(.L_x_286) ;  /* 0xfffffffc00f09947 */ /* 0x004fea000383ffff */
[----:B------:R-:W-:Y:S05]  /*ca70*/  BRA `(.L_x_307) ;  /* 0xfffffff000307947 */ /* 0x000fea000383ffff */
.L_x_295:
[----:B------:R-:W-:Y:S01]  /*ca80*/  BSSY B0, `(.L_x_308) ;  /* 0x0000006000007945 */ /* 0x000fe20003800000 */
[----:B------:R-:W-:-:S07]  /*ca90*/  IMAD.MOV.U32 R10, RZ, RZ, -0x1 ;  /* 0xffffffffff0a7424 */ /* 0x000fce00078e00ff */
[----:B------:R-:W-:Y:S05]  /*caa0*/  WARPSYNC.COLLECTIVE R10, `(.L_x_309) ;  /* 0x000000000a0c7348 */ /* 0x000fea0003c00000 */
[----:B------:R-:W-:Y:S02]  /*cab0*/  ELECT P1, UR62, PT ;  /* 0x00000000003e782f */ /* 0x000fe40003820000 */
[----:B------:R-:W-:Y:S01]  /*cac0*/  MOV R10, UR62 ;  /* 0x0000003e000a7c02 */ /* 0x000fe20008000f00 */
[----:B------:R-:W-:Y:S10]  /*cad0*/  ENDCOLLECTIVE ;  /* 0x000000000000791b */ /* 0x000ff40003800000 */
.L_x_309:
[----:B------:R-:W-:Y:S05]  /*cae0*/  BSYNC B0 ;  /* 0x0000000000007941 */ /* 0x000fea0003800000 */
.L_x_308:
[----:B------:R-:W-:Y:S01]  /*caf0*/  PLOP3.LUT P0, PT, P1, PT, PT, 0x80, 0x0 ;  /* 0x000000000000781c */ /* 0x000fe20000f0f070 */
[----:B------:R-:W-:-:S12]  /*cb00*/  BRA `(.L_x_310) ;  /* 0xfffffff800d07947 */ /* 0x000fd8000383ffff */
.L_x_299:
[----:B0-----:R0:W1:Y:S02]  /*cb10*/  SYNCS.PHASECHK.TRANS64.TRYWAIT P0, [R7+URZ], R2 ;  /* 0x00000002070075a7 */ /* 0x001064000800017f */
[----:B-1----:R-:W-:Y:S05]  /*cb20*/  @!P0 NANOSLEEP.SYNCS 0x989680 ;  /* 0x009896800000895d */ /* 0x002fea0003900000 */
[----:B------:R-:W1:Y:S02]  /*cb30*/  @!P0 SYNCS.PHASECHK.TRANS64 P0, [R7+URZ], R2 ;  /* 0x00000002070085a7 */ /* 0x000e64000800007f */
[----:B-1----:R-:W-:Y:S05]  /*cb40*/  @!P0 BRA `(.L_x_299) ;  /* 0xfffffffc00f08947 */ /* 0x002fea000383ffff */
[----:B------:R-:W-:Y:S05]  /*cb50*/  BRA `(.L_x_311) ;  /* 0xfffffffc00107947 */ /* 0x000fea000383ffff */
.L_x_300:
[----:B0-----:R0:W1:Y:S02]  /*cb60*/  SYNCS.PHASECHK.TRANS64.TRYWAIT P0, [R6+URZ], R5 ;  /* 0x00000005060075a7 */ /* 0x001064000800017f */
[----:B-1----:R-:W-:Y:S05]  /*cb70*/  @!P0 NANOSLEEP.SYNCS 0x989680 ;  /* 0x009896800000895d */ /* 0x002fea0003900000 */
[----:B------:R-:W1:Y:S02]  /*cb80*/  @!P0 SYNCS.PHASECHK.TRANS64 P0, [R6+URZ], R5 ;  /* 0x00000005060085a7 */ /* 0x000e64000800007f */
[----:B-1----:R-:W-:Y:S05]  /*cb90*/  @!P0 BRA `(.L_x_300) ;  /* 0xfffffffc00f08947 */ /* 0x002fea000383ffff */
[----:B------:R-:W-:Y:S05]  /*cba0*/  BRA `(.L_x_312) ;  /* 0xfffffffc00187947 */ /* 0x000fea000383ffff */
.L_x_313:
[----:B------:R-:W-:-:S00]  /*cbb0*/  BRA `(.L_x_313) ;  /* 0xfffffffc00fc7947 */ /* 0x000fc0000383ffff */
[----:B------:R-:W-:-:S00]  /*cbc0*/  NOP ;  /* 0x0000000000007918 */ /* 0x000fc00000000000 */
        /* <DEDUP_REMOVED lines=11> */
.L_x_314:


//--------------------- .nv.shared._ZN7cutlass13device_kernelINS_4gemm6kernel13GemmUniversalIN4cute5tupleIJiiiiEEENS1_10collective13CollectiveMmaINS1_40MainloopSm90TmaGmmaWarpSpecializedSparseILi3ENS5_IJNS4_1CILi1EEESB_SB_EEENS1_32KernelTmaWarpSpecializedPingpongEEENS5_IJNSA_ILi64EEENSA_ILi256EEENSA_ILi128EEEEEENS_10bfloat16_tENS5_IJNS4_6LayoutINS5_IJiNS5_IJNSA_ILi2EEEiEEEiEEENS5_IJlNS5_IJSB_SL_EEElEEEEENSK_INS5_IJNS5_IJNS5_IJNSA_ILi8EEESL_NSA_ILi4EEEEEEiEEENS5_IJNS5_IJNSA_ILi16EEESL_SS_EEEiEEEiEEENS5_IJNS5_IJNS5_IJSH_SV_NSA_ILi2048EEEEEENSA_ILi8192EEEEEENS5_IJNS5_IJSB_NSA_ILi1024EEENSA_ILi32EEEEEElEEElEEEEEEEESJ_NS5_IJlSB_lEEENS4_8TiledMMAINS4_8MMA_AtomIJNS4_4SM904GMMA6SPARSE29GMMA_64x256x32_F32BF16BF16_SSILNS1E_5MajorE0ELS1H_0ELNS1E_7ScaleInE1ELS1I_1ELNS1E_9SparseSelE0EEEEEENSK_ISC_NS5_IJNSA_ILi0EEES1M_S1M_EEEEENS5_IJNS4_10UnderscoreES1P_S1P_EEEEENS4_13SM90_TMA_LOADENS4_14ComposedLayoutINS4_7SwizzleILi3ELi4ELi3EEENS4_25smem_sparse_ptr_flag_bitsILi2ELi16EEENSK_INS5_IJNS5_IJSB_SR_EEENS5_IJSL_SF_EEEEEENS5_IJNS5_IJS1M_SH_EEESO_EEEEEEEvNS4_8identityES1S_NS1T_IS1V_NS4_18smem_ptr_flag_bitsILi16EEENSK_INS5_IJSR_SF_EEENS5_IJSF_SB_EEEEEEEvS25_EENS_8epilogue10collective6detail29Sm90TmaWarpSpecializedAdapterINS2E_15DefaultEpilogueIfNS5_IJSB_llEEES2I_NS2D_6thread17LinearCombinationIfLi1EffLNS2J_9ScaleType4KindE0ELNS_15FloatRoundStyleE2EfEENS1_15EpilogueDefaultEEEEEvvEEEEvNT_6ParamsE --------------------------
	.section	.nv.shared._ZN7cutlass13device_kernelINS_4gemm6kernel13GemmUniversalIN4cute5tupleIJiiiiEEENS1_10collective13CollectiveMmaINS1_40MainloopSm90TmaGmmaWarpSpecializedSparseILi3ENS5_IJNS4_1CILi1EEESB_SB_EEENS1_32KernelTmaWarpSpecializedPingpongEEENS5_IJNSA_ILi64EEENSA_ILi256EEENSA_ILi128EEEEEENS_10bfloat16_tENS5_IJNS4_6LayoutINS5_IJiNS5_IJNSA_ILi2EEEiEEEiEEENS5_IJlNS5_IJSB_SL_EEElEEEEENSK_INS5_IJNS5_IJNS5_IJNSA_ILi8EEESL_NSA_ILi4EEEEEEiEEENS5_IJNS5_IJNSA_ILi16EEESL_SS_EEEiEEEiEEENS5_IJNS5_IJNS5_IJSH_SV_NSA_ILi2048EEEEEENSA_ILi8192EEEEEENS5_IJNS5_IJSB_NSA_ILi1024EEENSA_ILi32EEEEEElEEElEEEEEEEESJ_NS5_IJlSB_lEEENS4_8TiledMMAINS4_8MMA_AtomIJNS4_4SM904GMMA6SPARSE29GMMA_64x256x32_F32BF16BF16_SSILNS1E_5MajorE0ELS1H_0ELNS1E_7ScaleInE1ELS1I_1ELNS1E_9SparseSelE0EEEEEENSK_ISC_NS5_IJNSA_ILi0EEES1M_S1M_EEEEENS5_IJNS4_10UnderscoreES1P_S1P_EEEEENS4_13SM90_TMA_LOADENS4_14ComposedLayoutINS4_7SwizzleILi3ELi4ELi3EEENS4_25smem_sparse_ptr_flag_bitsILi2ELi16EEENSK_INS5_IJNS5_IJSB_SR_EEENS5_IJSL_SF_EEEEEENS5_IJNS5_IJS1M_SH_EEESO_EEEEEEEvNS4_8identityES1S_NS1T_IS1V_NS4_18smem_ptr_flag_bitsILi16EEENSK_INS5_IJSR_SF_EEENS5_IJSF_SB_EEEEEEEvS25_EENS_8epilogue10collective6detail29Sm90TmaWarpSpecializedAdapterINS2E_15DefaultEpilogueIfNS5_IJSB_llEEES2I_NS2D_6thread17LinearCombinationIfLi1EffLNS2J_9ScaleType4KindE0ELNS_15FloatRoundStyleE2EfEENS1_15EpilogueDefaultEEEEEvvEEEEvNT_6ParamsE,"aw",@nobits
	.sectionflags	@""
	.align	16
	.zero		1024


//--------------------- .nv.shared.reserved.0     --------------------------
	.section	.nv.shared.reserved.0,"aw",@nobits
	.weak		__nv_reservedSMEM_offset_0_alias
	.size		__nv_reservedSMEM_offset_0_alias, 0, 0
	.other		__nv_reservedSMEM_offset_0_alias,@"STO_CUDA_RESERVED_SHARED STV_DEFAULT"
__nv_reservedSMEM_offset_0_alias:
	.zero		0


//--------------------- .nv.global                --------------------------
	.section	.nv.global,"aw",@nobits
.nv.global:
	.type		_ZN39_INTERNAL_bcd63a35_4_k_cu_7d76b2f4_27324cute1_E,@object
	.size		_ZN39_INTERNAL_bcd63a35_4_k_cu_7d76b2f4_27324cute1_E,(_ZN39_INTERNAL_bcd63a35_4_k_cu_7d76b2f4_27324cuda3std3__45__cpo6cbeginE - _ZN39_INTERNAL_bcd63a35_4_k_cu_7d76b2f4_27324cute1_E)
_ZN39_INTERNAL_bcd63a35_4_k_cu_7d76b2f4_27324cute1_E:
	.zero		1
	.type		_ZN39_INTERNAL_bcd63a35_4_k_cu_7d76b2f4_27324cuda3std3__45__cpo6cbeginE,@object
	.size		_ZN39_INTERNAL_bcd63a35_4_k_cu_7d76b2f4_27324cuda3std3__45__cpo6cbeginE,(_ZN39_INTERNAL_bcd63a35_4_k_cu_7d76b2f4_27324cuda3std3__48in_placeE - _ZN39_INTERNAL_bcd63a35_4_k_cu_7d76b2f4_27324cuda3std3__45__cpo6cbeginE)
_ZN39_INTERNAL_bcd63a35_4_k_cu_7d76b2f4_27324cuda3std3__45__cpo6cbeginE:
	.zero		1
	.type		_ZN39_INTERNAL_bcd63a35_4_k_cu_7d76b2f4_27324cuda3std3__48in_placeE,@object
	.size		_ZN39_INTERNAL_bcd63a35_4_k_cu_7d76b2f4_27324cuda3std3__48in_placeE,(_ZN39_INTERNAL_bcd63a35_4_k_cu_7d76b2f4_27324cuda3std6ranges3__45__cpo9iter_moveE - _ZN39_INTERNAL_bcd63a35_4_k_cu_7d76b2f4_27324cuda3std3__48in_placeE)
_ZN39_INTERNAL_bcd63a35_4_k_cu_7d76b2f4_27324cuda3std3__48in_placeE:
	.zero		1
	.type		_ZN39_INTERNAL_bcd63a35_4_k_cu_7d76b2f4_27324cuda3std6ranges3__45__cpo9iter_moveE,@object
	.size		_ZN39_INTERNAL_bcd63a35_4_k_cu_7d76b2f4_27324cuda3std6ranges3__45__cpo9iter_moveE,(_ZN39_INTERNAL_bcd63a35_4_k_cu_7d76b2f4_27324cuda3std3__45__cpo5beginE - _ZN39_INTERNAL_bcd63a35_4_k_cu_7d76b2f4_27324cuda3std6ranges3__45__cpo9iter_moveE)
_ZN39_INTERNAL_bcd63a35_4_k_cu_7d76b2f4_27324cuda3std6ranges3__45__cpo9iter_moveE:
	.zero		1
	.type		_ZN39_INTERNAL_bcd63a35_4_k_cu_7d76b2f4_27324cuda3std3__45__cpo5beginE,@object
	.size		_ZN39_INTERNAL_bcd63a35_4_k_cu_7d76b2f4_27324cuda3std3__45__cpo5beginE,(_ZN39_INTERNAL_bcd63a35_4_k_cu_7d76b2f4_27324cuda3std3__441_GLOBAL__N__bcd63a35_4_k_cu_7d76b2f4_27326ignoreE - _ZN39_INTERNAL_bcd63a35_4_k_cu_7d76b2f4_27324cuda3std3__45__cpo5beginE)
_ZN39_INTERNAL_bcd63a35_4_k_cu_7d76b2f4_27324cuda3std3__45__cpo5beginE:
	.zero		1
	.type		_ZN39_INTERNAL_bcd63a35_4_k_cu_7d76b2f4_27324cuda3std3__441_GLOBAL__N__bcd63a35_4_k_cu_7d76b2f4_27326ignoreE,@object
	.size		_ZN39_INTERNAL_bcd63a35_4_k_cu_7d76b2f4_27324cuda3std3__441_GLOBAL__N__bcd63a35_4_k_cu_7d76b2f4_27326ignoreE,(_ZN39_INTERNAL_bcd63a35_4_k_cu_7d76b2f4_27324cute7productE - _ZN39_INTERNAL_bcd63a35_4_k_cu_7d76b2f4_27324cuda3std3__441_GLOBAL__N__bcd63a35_4_k_cu_7d76b2f4_27326ignoreE)
_ZN39_INTERNAL_bcd63a35_4_k_cu_7d76b2f4_27324cuda3std3__441_GLOBAL__N__bcd63a35_4_k_cu_7d76b2f4_27326ignoreE:
	.zero		1
	.type		_ZN39_INTERNAL_bcd63a35_4_k_cu_7d76b2f4_27324cute7productE,@object
	.size		_ZN39_INTERNAL_bcd63a35_4_k_cu_7d76b2f4_27324cute7productE,(_ZN39_INTERNAL_bcd63a35_4_k_cu_7d76b2f4_27324cuda3std3__45__cpo3endE - _ZN39_INTERNAL_bcd63a35_4_k_cu_7d76b2f4_27324cute7productE)
_ZN39_INTERNAL_bcd63a35_4_k_cu_7d76b2f4_27324cute7productE:
	.zero		1
	.type		_ZN39_INTERNAL_bcd63a35_4_k_cu_7d76b2f4_27324cuda3std3__45__cpo3endE,@object
	.size		_ZN39_INTERNAL_bcd63a35_4_k_cu_7d76b2f4_27324cuda3std3__45__cpo3endE,(_ZN39_INTERNAL_bcd63a35_4_k_cu_7d76b2f4_27324cuda3std3__419piecewise_constructE - _ZN39_INTERNAL_bcd63a35_4_k_cu_7d76b2f4_27324cuda3std3__45__cpo3endE)
_ZN39_INTERNAL_bcd63a35_4_k_cu_7d76b2f4_27324cuda3std3__45__cpo3endE:
	.zero		1
	.type		_ZN39_INTERNAL_bcd63a35_4_k_cu_7d76b2f4_27324cuda3std3__419piecewise_constructE,@object
	.size		_ZN39_INTERNAL_bcd63a35_4_k_cu_7d76b2f4_27324cuda3std3__419piecewise_constructE,(_ZN39_INTERNAL_bcd63a35_4_k_cu_7d76b2f4_27324cuda3std3__45__cpo4cendE - _ZN39_INTERNAL_bcd63a35_4_k_cu_7d76b2f4_27324cuda3std3__419piecewise_constructE)
_ZN39_INTERNAL_bcd63a35_4_k_cu_7d76b2f4_27324cuda3std3__419piecewise_constructE:
	.zero		1
	.type		_ZN39_INTERNAL_bcd63a35_4_k_cu_7d76b2f4_27324cuda3std3__45__cpo4cendE,@object
	.size		_ZN39_INTERNAL_bcd63a35_4_k_cu_7d76b2f4_27324cuda3std3__45__cpo4cendE,(_ZN39_INTERNAL_bcd63a35_4_k_cu_7d76b2f4_27324cuda3std6ranges3__45__cpo4swapE - _ZN39_INTERNAL_bcd63a35_4_k_cu_7d76b2f4_27324cuda3std3__45__cpo4cendE)
_ZN39_INTERNAL_bcd63a35_4_k_cu_7d76b2f4_27324cuda3std3__45__cpo4cendE:
	.zero		1
	.type		_ZN39_INTERNAL_bcd63a35_4_k_cu_7d76b2f4_27324cuda3std6ranges3__45__cpo4swapE,@object
	.size		_ZN39_INTERNAL_bcd63a35_4_k_cu_7d76b2f4_27324cuda3std6ranges3__45__cpo4swapE,(.L_7 - _ZN39_INTERNAL_bcd63a35_4_k_cu_7d76b2f4_27324cuda3std6ranges3__45__cpo4swapE)
_ZN39_INTERNAL_bcd63a35_4_k_cu_7d76b2f4_27324cuda3std6ranges3__45__cpo4swapE:
	.zero		1
.L_7:


//--------------------- .nv.constant0._ZN7cutlass13device_kernelINS_4gemm6kernel13GemmUniversalIN4cute5tupleIJiiiiEEENS1_10collective13CollectiveMmaINS1_40MainloopSm90TmaGmmaWarpSpecializedSparseILi3ENS5_IJNS4_1CILi1EEESB_SB_EEENS1_32KernelTmaWarpSpecializedPingpongEEENS5_IJNSA_ILi64EEENSA_ILi256EEENSA_ILi128EEEEEENS_10bfloat16_tENS5_IJNS4_6LayoutINS5_IJiNS5_IJNSA_ILi2EEEiEEEiEEENS5_IJlNS5_IJSB_SL_EEElEEEEENSK_INS5_IJNS5_IJNS5_IJNSA_ILi8EEESL_NSA_ILi4EEEEEEiEEENS5_IJNS5_IJNSA_ILi16EEESL_SS_EEEiEEEiEEENS5_IJNS5_IJNS5_IJSH_SV_NSA_ILi2048EEEEEENSA_ILi8192EEEEEENS5_IJNS5_IJSB_NSA_ILi1024EEENSA_ILi32EEEEEElEEElEEEEEEEESJ_NS5_IJlSB_lEEENS4_8TiledMMAINS4_8MMA_AtomIJNS4_4SM904GMMA6SPARSE29GMMA_64x256x32_F32BF16BF16_SSILNS1E_5MajorE0ELS1H_0ELNS1E_7ScaleInE1ELS1I_1ELNS1E_9SparseSelE0EEEEEENSK_ISC_NS5_IJNSA_ILi0EEES1M_S1M_EEEEENS5_IJNS4_10UnderscoreES1P_S1P_EEEEENS4_13SM90_TMA_LOADENS4_14ComposedLayoutINS4_7SwizzleILi3ELi4ELi3EEENS4_25smem_sparse_ptr_flag_bitsILi2ELi16EEENSK_INS5_IJNS5_IJSB_SR_EEENS5_IJSL_SF_EEEEEENS5_IJNS5_IJS1M_SH_EEESO_EEEEEEEvNS4_8identityES1S_NS1T_IS1V_NS4_18smem_ptr_flag_bitsILi16EEENSK_INS5_IJSR_SF_EEENS5_IJSF_SB_EEEEEEEvS25_EENS_8epilogue10collective6detail29Sm90TmaWarpSpecializedAdapterINS2E_15DefaultEpilogueIfNS5_IJSB_llEEES2I_NS2D_6thread17LinearCombinationIfLi1EffLNS2J_9ScaleType4KindE0ELNS_15FloatRoundStyleE2EfEENS1_15EpilogueDefaultEEEEEvvEEEEvNT_6ParamsE --------------------------
	.section	.nv.constant0._ZN7cutlass13device_kernelINS_4gemm6kernel13GemmUniversalIN4cute5tupleIJiiiiEEENS1_10collective13CollectiveMmaINS1_40MainloopSm90TmaGmmaWarpSpecializedSparseILi3ENS5_IJNS4_1CILi1EEESB_SB_EEENS1_32KernelTmaWarpSpecializedPingpongEEENS5_IJNSA_ILi64EEENSA_ILi256EEENSA_ILi128EEEEEENS_10bfloat16_tENS5_IJNS4_6LayoutINS5_IJiNS5_IJNSA_ILi2EEEiEEEiEEENS5_IJlNS5_IJSB_SL_EEElEEEEENSK_INS5_IJNS5_IJNS5_IJNSA_ILi8EEESL_NSA_ILi4EEEEEEiEEENS5_IJNS5_IJNSA_ILi16EEESL_SS_EEEiEEEiEEENS5_IJNS5_IJNS5_IJSH_SV_NSA_ILi2048EEEEEENSA_ILi8192EEEEEENS5_IJNS5_IJSB_NSA_ILi1024EEENSA_ILi32EEEEEElEEElEEEEEEEESJ_NS5_IJlSB_lEEENS4_8TiledMMAINS4_8MMA_AtomIJNS4_4SM904GMMA6SPARSE29GMMA_64x256x32_F32BF16BF16_SSILNS1E_5MajorE0ELS1H_0ELNS1E_7ScaleInE1ELS1I_1ELNS1E_9SparseSelE0EEEEEENSK_ISC_NS5_IJNSA_ILi0EEES1M_S1M_EEEEENS5_IJNS4_10UnderscoreES1P_S1P_EEEEENS4_13SM90_TMA_LOADENS4_14ComposedLayoutINS4_7SwizzleILi3ELi4ELi3EEENS4_25smem_sparse_ptr_flag_bitsILi2ELi16EEENSK_INS5_IJNS5_IJSB_SR_EEENS5_IJSL_SF_EEEEEENS5_IJNS5_IJS1M_SH_EEESO_EEEEEEEvNS4_8identityES1S_NS1T_IS1V_NS4_18smem_ptr_flag_bitsILi16EEENSK_INS5_IJSR_SF_EEENS5_IJSF_SB_EEEEEEEvS25_EENS_8epilogue10collective6detail29Sm90TmaWarpSpecializedAdapterINS2E_15DefaultEpilogueIfNS5_IJSB_llEEES2I_NS2D_6thread17LinearCombinationIfLi1EffLNS2J_9ScaleType4KindE0ELNS_15FloatRoundStyleE2EfEENS1_15EpilogueDefaultEEEEEvvEEEEvNT_6ParamsE,"a",@progbits
	.sectionflags	@""
	.align	4
.nv.constant0._ZN7cutlass13device_kernelINS_4gemm6kernel13GemmUniversalIN4cute5tupleIJiiiiEEENS1_10collective13CollectiveMmaINS1_40MainloopSm90TmaGmmaWarpSpecializedSparseILi3ENS5_IJNS4_1CILi1EEESB_SB_EEENS1_32KernelTmaWarpSpecializedPingpongEEENS5_IJNSA_ILi64EEENSA_ILi256EEENSA_ILi128EEEEEENS_10bfloat16_tENS5_IJNS4_6LayoutINS5_IJiNS5_IJNSA_ILi2EEEiEEEiEEENS5_IJlNS5_IJSB_SL_EEElEEEEENSK_INS5_IJNS5_IJNS5_IJNSA_ILi8EEESL_NSA_ILi4EEEEEEiEEENS5_IJNS5_IJNSA_ILi16EEESL_SS_EEEiEEEiEEENS5_IJNS5_IJNS5_IJSH_SV_NSA_ILi2048EEEEEENSA_ILi8192EEEEEENS5_IJNS5_IJSB_NSA_ILi1024EEENSA_ILi32EEEEEElEEElEEEEEEEESJ_NS5_IJlSB_lEEENS4_8TiledMMAINS4_8MMA_AtomIJNS4_4SM904GMMA6SPARSE29GMMA_64x256x32_F32BF16BF16_SSILNS1E_5MajorE0ELS1H_0ELNS1E_7ScaleInE1ELS1I_1ELNS1E_9SparseSelE0EEEEEENSK_ISC_NS5_IJNSA_ILi0EEES1M_S1M_EEEEENS5_IJNS4_10UnderscoreES1P_S1P_EEEEENS4_13SM90_TMA_LOADENS4_14ComposedLayoutINS4_7SwizzleILi3ELi4ELi3EEENS4_25smem_sparse_ptr_flag_bitsILi2ELi16EEENSK_INS5_IJNS5_IJSB_SR_EEENS5_IJSL_SF_EEEEEENS5_IJNS5_IJS1M_SH_EEESO_EEEEEEEvNS4_8identityES1S_NS1T_IS1V_NS4_18smem_ptr_flag_bitsILi16EEENSK_INS5_IJSR_SF_EEENS5_IJSF_SB_EEEEEEEvS25_EENS_8epilogue10collective6detail29Sm90TmaWarpSpecializedAdapterINS2E_15DefaultEpilogueIfNS5_IJSB_llEEES2I_NS2D_6thread17LinearCombinationIfLi1EffLNS2J_9ScaleType4KindE0ELNS_15FloatRoundStyleE2EfEENS1_15EpilogueDefaultEEEEEvvEEEEvNT_6ParamsE:
	.zero		1920


//--------------------- SYMBOLS --------------------------

	.type		.nv.reservedSmem.offset0,@object
	.size		.nv.reservedSmem.offset0,0x4
